// auto-generated by cutlass_sweep.gemm — config: {"arch": "sm_100", "cluster_m": 1, "cluster_n": 2, "dtype": "e5m2", "stages": 3, "tile_k": 128, "tile_m": 128, "tile_n": 256}
#include "cutlass/cutlass.h"
#include "cutlass/gemm/collective/collective_builder.hpp"
#include "cutlass/gemm/device/gemm_universal_adapter.h"
#include "cutlass/gemm/kernel/gemm_universal.hpp"
#include "cutlass/epilogue/collective/collective_builder.hpp"

using ElemA = cutlass::float_e5m2_t;
using ElemB = cutlass::float_e5m2_t;
using ElemCD = cutlass::float_e5m2_t;
using Acc  = float;
using TileShape    = cute::Shape<cute::_128, cute::_256, cute::_128>;
using ClusterShape = cute::Shape<cute::_1, cute::_2, cute::_1>;

using CollectiveEpilogue = typename cutlass::epilogue::collective::CollectiveBuilder<
    cutlass::arch::Sm100, cutlass::arch::OpClassTensorOp,
    TileShape, ClusterShape,
    cutlass::epilogue::collective::EpilogueTileAuto,
    Acc, Acc,
    ElemCD, cutlass::layout::RowMajor, 128 / cutlass::sizeof_bits<ElemCD>::value,
    ElemCD, cutlass::layout::RowMajor, 128 / cutlass::sizeof_bits<ElemCD>::value,
    cutlass::epilogue::collective::EpilogueScheduleAuto
  >::CollectiveOp;

using CollectiveMainloop = typename cutlass::gemm::collective::CollectiveBuilder<
    cutlass::arch::Sm100, cutlass::arch::OpClassTensorOp,
    ElemA, cutlass::layout::RowMajor, 128 / cutlass::sizeof_bits<ElemA>::value,
    ElemB, cutlass::layout::ColumnMajor, 128 / cutlass::sizeof_bits<ElemB>::value,
    Acc,
    TileShape, ClusterShape,
    cutlass::gemm::collective::StageCount<3>,
    cutlass::gemm::collective::KernelScheduleAuto
  >::CollectiveOp;

using GemmKernel = cutlass::gemm::kernel::GemmUniversal<
    cute::Shape<int,int,int,int>,
    CollectiveMainloop,
    CollectiveEpilogue
>;
using Gemm = cutlass::gemm::device::GemmUniversalAdapter<GemmKernel>;

// Force the device kernel symbol into the cubin without needing a host main.
auto* _anchor = &cutlass::device_kernel<GemmKernel>;


// ===== COMPILED SASS (sm_100a) =====

	.target	sm_100a

	.elftype	@"ET_EXEC"


//--------------------- .note.nv.tkinfo           --------------------------
	.section	.note.nv.tkinfo,"",@"SHT_NOTE"
	.sectionflags	@"SHF_NOTE_NV_TKINFO"
	.tkinfo
        /*0018*/ 	.word	0x00000002
        /*0030*/ 	.string	""
        /*0030*/ 	.string	"ptxas"
        /*0030*/ 	.string	"Cuda compilation tools, release 13.0, V13.0.88"
        /*0030*/ 	.string	"Build cuda_13.0.r13.0/compiler.36424714_0"
        /*0030*/ 	.string	"-arch sm_100a -m 64 "



//--------------------- .note.nv.cuinfo           --------------------------
	.section	.note.nv.cuinfo,"",@"SHT_NOTE"
	.sectionflags	@"SHF_NOTE_NV_CUINFO"
        /*0018*/ 	.short	0x0002
        /*001a*/ 	.short	0x0064
        /*001c*/ 	.short	0x0082
	.zero		2


//--------------------- .nv.info                  --------------------------
	.section	.nv.info,"",@"SHT_CUDA_INFO"
	.align	4


	//----- nvinfo : EIATTR_REGCOUNT
	.align		4
        /*0000*/ 	.byte	0x04, 0x2f
        /*0002*/ 	.short	(.L_20 - .L_19)
	.align		4
.L_19:
        /*0004*/ 	.word	index@(_ZN7cutlass13device_kernelINS_4gemm6kernel13GemmUniversalIN4cute5tupleIJiiiiEEENS1_10collective13CollectiveMmaINS1_35MainloopSm100TmaUmmaWarpSpecializedILi3ELi2ELi2ENS5_IJNS4_1CILi1EEENSA_ILi2EEESB_EEEEENS5_IJNSA_ILi128EEENSA_ILi256EEESF_EEENS_12float_e5m2_tENS5_IJlSB_lEEESI_SJ_NS4_8TiledMMAINS4_8MMA_AtomIJNS4_10MMA_TraitsINS4_19SM100_MMA_F8F6F4_SSEJSI_SI_fSF_SG_NS4_17integral_constantINS4_4UMMA5MajorELSQ_0EEESR_NSO_INSP_7ScaleInELSS_0EEEST_EEEEEENS4_6LayoutINS5_IJSB_SB_SB_EEENS5_IJNSA_ILi0EEESY_SY_EEEEENS5_IJNS4_10UnderscoreES11_S11_EEEEENS4_23SM90_TMA_LOAD_MULTICASTENS4_14ComposedLayoutINS4_7SwizzleILi3ELi4ELi3EEENS4_18smem_ptr_flag_bitsILi8EEENSW_INS5_IJNSA_ILi8EEESF_EEENS5_IJSF_SB_EEEEEEEvNS4_8identityENS4_13SM90_TMA_LOADES1E_vS1F_EENS_8epilogue10collective18CollectiveEpilogueINS1I_23Sm100TmaWarpSpecializedILi4ELi2ELi64ELb0ELb0EEEJSH_NS5_IJNSW_ISF_SB_EENSW_INSA_ILi64EEESB_EEEEESI_SJ_SI_SJ_NS1I_6fusion15FusionCallbacksIS1M_NS1R_17LinearCombinationISI_fSI_fLNS_15FloatRoundStyleE2EEESH_S1Q_JEEENS4_5SM1004TMEM4LOAD26SM100_TMEM_LOAD_32dp32b64xES1G_NS15_INS16_ILi2ELi4ELi3EEES19_NSW_INS5_IJS1A_S1O_EEENS5_IJS1O_SB_EEEEEEENS4_39AutoVectorizingCopyWithAssumedAlignmentILi128EEENS4_14SM90_TMA_STOREES25_S27_S27_EEEvvEEEEvNT_6ParamsE)
        /*0008*/ 	.word	0x000000ce


	//----- nvinfo : EIATTR_FRAME_SIZE
	.align		4
.L_20:
        /*000c*/ 	.byte	0x04, 0x11
        /*000e*/ 	.short	(.L_22 - .L_21)
	.align		4
.L_21:
        /*0010*/ 	.word	index@($__internal_2_$__cuda_sm10x_tcgen05_guardrail_trap_unallocated_columns_being_dealloced)
        /*0014*/ 	.word	0x00000000


	//----- nvinfo : EIATTR_FRAME_SIZE
	.align		4
.L_22:
        /*0018*/ 	.byte	0x04, 0x11
        /*001a*/ 	.short	(.L_24 - .L_23)
	.align		4
.L_23:
        /*001c*/ 	.word	index@($__internal_1_$__cuda_sm10x_tcgen05_guardrail_trap_phase_invalid_during_alloc)
        /*0020*/ 	.word	0x00000000


	//----- nvinfo : EIATTR_FRAME_SIZE
	.align		4
.L_24:
        /*0024*/ 	.byte	0x04, 0x11
        /*0026*/ 	.short	(.L_26 - .L_25)
	.align		4
.L_25:
        /*0028*/ 	.word	index@($__internal_0_$__cuda_sm10x_tcgen05_guardrail_trap_col_being_dealloced_not_returned_by_alloc)
        /*002c*/ 	.word	0x00000000


	//----- nvinfo : EIATTR_FRAME_SIZE
	.align		4
.L_26:
        /*0030*/ 	.byte	0x04, 0x11
        /*0032*/ 	.short	(.L_28 - .L_27)
	.align		4
.L_27:
        /*0034*/ 	.word	index@(_ZN7cutlass13device_kernelINS_4gemm6kernel13GemmUniversalIN4cute5tupleIJiiiiEEENS1_10collective13CollectiveMmaINS1_35MainloopSm100TmaUmmaWarpSpecializedILi3ELi2ELi2ENS5_IJNS4_1CILi1EEENSA_ILi2EEESB_EEEEENS5_IJNSA_ILi128EEENSA_ILi256EEESF_EEENS_12float_e5m2_tENS5_IJlSB_lEEESI_SJ_NS4_8TiledMMAINS4_8MMA_AtomIJNS4_10MMA_TraitsINS4_19SM100_MMA_F8F6F4_SSEJSI_SI_fSF_SG_NS4_17integral_constantINS4_4UMMA5MajorELSQ_0EEESR_NSO_INSP_7ScaleInELSS_0EEEST_EEEEEENS4_6LayoutINS5_IJSB_SB_SB_EEENS5_IJNSA_ILi0EEESY_SY_EEEEENS5_IJNS4_10UnderscoreES11_S11_EEEEENS4_23SM90_TMA_LOAD_MULTICASTENS4_14ComposedLayoutINS4_7SwizzleILi3ELi4ELi3EEENS4_18smem_ptr_flag_bitsILi8EEENSW_INS5_IJNSA_ILi8EEESF_EEENS5_IJSF_SB_EEEEEEEvNS4_8identityENS4_13SM90_TMA_LOADES1E_vS1F_EENS_8epilogue10collective18CollectiveEpilogueINS1I_23Sm100TmaWarpSpecializedILi4ELi2ELi64ELb0ELb0EEEJSH_NS5_IJNSW_ISF_SB_EENSW_INSA_ILi64EEESB_EEEEESI_SJ_SI_SJ_NS1I_6fusion15FusionCallbacksIS1M_NS1R_17LinearCombinationISI_fSI_fLNS_15FloatRoundStyleE2EEESH_S1Q_JEEENS4_5SM1004TMEM4LOAD26SM100_TMEM_LOAD_32dp32b64xES1G_NS15_INS16_ILi2ELi4ELi3EEES19_NSW_INS5_IJS1A_S1O_EEENS5_IJS1O_SB_EEEEEEENS4_39AutoVectorizingCopyWithAssumedAlignmentILi128EEENS4_14SM90_TMA_STOREES25_S27_S27_EEEvvEEEEvNT_6ParamsE)
        /*0038*/ 	.word	0x00000000


	//----- nvinfo : EIATTR_MIN_STACK_SIZE
	.align		4
.L_28:
        /*003c*/ 	.byte	0x04, 0x12
        /*003e*/ 	.short	(.L_30 - .L_29)
	.align		4
.L_29:
        /*0040*/ 	.word	index@(_ZN7cutlass13device_kernelINS_4gemm6kernel13GemmUniversalIN4cute5tupleIJiiiiEEENS1_10collective13CollectiveMmaINS1_35MainloopSm100TmaUmmaWarpSpecializedILi3ELi2ELi2ENS5_IJNS4_1CILi1EEENSA_ILi2EEESB_EEEEENS5_IJNSA_ILi128EEENSA_ILi256EEESF_EEENS_12float_e5m2_tENS5_IJlSB_lEEESI_SJ_NS4_8TiledMMAINS4_8MMA_AtomIJNS4_10MMA_TraitsINS4_19SM100_MMA_F8F6F4_SSEJSI_SI_fSF_SG_NS4_17integral_constantINS4_4UMMA5MajorELSQ_0EEESR_NSO_INSP_7ScaleInELSS_0EEEST_EEEEEENS4_6LayoutINS5_IJSB_SB_SB_EEENS5_IJNSA_ILi0EEESY_SY_EEEEENS5_IJNS4_10UnderscoreES11_S11_EEEEENS4_23SM90_TMA_LOAD_MULTICASTENS4_14ComposedLayoutINS4_7SwizzleILi3ELi4ELi3EEENS4_18smem_ptr_flag_bitsILi8EEENSW_INS5_IJNSA_ILi8EEESF_EEENS5_IJSF_SB_EEEEEEEvNS4_8identityENS4_13SM90_TMA_LOADES1E_vS1F_EENS_8epilogue10collective18CollectiveEpilogueINS1I_23Sm100TmaWarpSpecializedILi4ELi2ELi64ELb0ELb0EEEJSH_NS5_IJNSW_ISF_SB_EENSW_INSA_ILi64EEESB_EEEEESI_SJ_SI_SJ_NS1I_6fusion15FusionCallbacksIS1M_NS1R_17LinearCombinationISI_fSI_fLNS_15FloatRoundStyleE2EEESH_S1Q_JEEENS4_5SM1004TMEM4LOAD26SM100_TMEM_LOAD_32dp32b64xES1G_NS15_INS16_ILi2ELi4ELi3EEES19_NSW_INS5_IJS1A_S1O_EEENS5_IJS1O_SB_EEEEEEENS4_39AutoVectorizingCopyWithAssumedAlignmentILi128EEENS4_14SM90_TMA_STOREES25_S27_S27_EEEvvEEEEvNT_6ParamsE)
        /*0044*/ 	.word	0x00000000
.L_30:


//--------------------- .nv.compat                --------------------------
	.section	.nv.compat,"",@"SHT_CUDA_COMPAT_INFO"
	.align	4
        /*0000*/ 	.byte	0x02, 0x09, 0x01, 0x00, 0x02, 0x02, 0x02, 0x00, 0x02, 0x05, 0x05, 0x00, 0x03, 0x07, 0x01, 0x01
        /*0010*/ 	.byte	0x02, 0x03, 0x01, 0x00, 0x02, 0x06, 0x01, 0x00, 0x04, 0x0b, 0x08, 0x00, 0x09, 0x00, 0x00, 0x00
        /*0020*/ 	.byte	0x00, 0x00, 0x00, 0x00


//--------------------- .nv.info._ZN7cutlass13device_kernelINS_4gemm6kernel13GemmUniversalIN4cute5tupleIJiiiiEEENS1_10collective13CollectiveMmaINS1_35MainloopSm100TmaUmmaWarpSpecializedILi3ELi2ELi2ENS5_IJNS4_1CILi1EEENSA_ILi2EEESB_EEEEENS5_IJNSA_ILi128EEENSA_ILi256EEESF_EEENS_12float_e5m2_tENS5_IJlSB_lEEESI_SJ_NS4_8TiledMMAINS4_8MMA_AtomIJNS4_10MMA_TraitsINS4_19SM100_MMA_F8F6F4_SSEJSI_SI_fSF_SG_NS4_17integral_constantINS4_4UMMA5MajorELSQ_0EEESR_NSO_INSP_7ScaleInELSS_0EEEST_EEEEEENS4_6LayoutINS5_IJSB_SB_SB_EEENS5_IJNSA_ILi0EEESY_SY_EEEEENS5_IJNS4_10UnderscoreES11_S11_EEEEENS4_23SM90_TMA_LOAD_MULTICASTENS4_14ComposedLayoutINS4_7SwizzleILi3ELi4ELi3EEENS4_18smem_ptr_flag_bitsILi8EEENSW_INS5_IJNSA_ILi8EEESF_EEENS5_IJSF_SB_EEEEEEEvNS4_8identityENS4_13SM90_TMA_LOADES1E_vS1F_EENS_8epilogue10collective18CollectiveEpilogueINS1I_23Sm100TmaWarpSpecializedILi4ELi2ELi64ELb0ELb0EEEJSH_NS5_IJNSW_ISF_SB_EENSW_INSA_ILi64EEESB_EEEEESI_SJ_SI_SJ_NS1I_6fusion15FusionCallbacksIS1M_NS1R_17LinearCombinationISI_fSI_fLNS_15FloatRoundStyleE2EEESH_S1Q_JEEENS4_5SM1004TMEM4LOAD26SM100_TMEM_LOAD_32dp32b64xES1G_NS15_INS16_ILi2ELi4ELi3EEES19_NSW_INS5_IJS1A_S1O_EEENS5_IJS1O_SB_EEEEEEENS4_39AutoVectorizingCopyWithAssumedAlignmentILi128EEENS4_14SM90_TMA_STOREES25_S27_S27_EEEvvEEEEvNT_6ParamsE --------------------------
	.section	.nv.info._ZN7cutlass13device_kernelINS_4gemm6kernel13GemmUniversalIN4cute5tupleIJiiiiEEENS1_10collective13CollectiveMmaINS1_35MainloopSm100TmaUmmaWarpSpecializedILi3ELi2ELi2ENS5_IJNS4_1CILi1EEENSA_ILi2EEESB_EEEEENS5_IJNSA_ILi128EEENSA_ILi256EEESF_EEENS_12float_e5m2_tENS5_IJlSB_lEEESI_SJ_NS4_8TiledMMAINS4_8MMA_AtomIJNS4_10MMA_TraitsINS4_19SM100_MMA_F8F6F4_SSEJSI_SI_fSF_SG_NS4_17integral_constantINS4_4UMMA5MajorELSQ_0EEESR_NSO_INSP_7ScaleInELSS_0EEEST_EEEEEENS4_6LayoutINS5_IJSB_SB_SB_EEENS5_IJNSA_ILi0EEESY_SY_EEEEENS5_IJNS4_10UnderscoreES11_S11_EEEEENS4_23SM90_TMA_LOAD_MULTICASTENS4_14ComposedLayoutINS4_7SwizzleILi3ELi4ELi3EEENS4_18smem_ptr_flag_bitsILi8EEENSW_INS5_IJNSA_ILi8EEESF_EEENS5_IJSF_SB_EEEEEEEvNS4_8identityENS4_13SM90_TMA_LOADES1E_vS1F_EENS_8epilogue10collective18CollectiveEpilogueINS1I_23Sm100TmaWarpSpecializedILi4ELi2ELi64ELb0ELb0EEEJSH_NS5_IJNSW_ISF_SB_EENSW_INSA_ILi64EEESB_EEEEESI_SJ_SI_SJ_NS1I_6fusion15FusionCallbacksIS1M_NS1R_17LinearCombinationISI_fSI_fLNS_15FloatRoundStyleE2EEESH_S1Q_JEEENS4_5SM1004TMEM4LOAD26SM100_TMEM_LOAD_32dp32b64xES1G_NS15_INS16_ILi2ELi4ELi3EEES19_NSW_INS5_IJS1A_S1O_EEENS5_IJS1O_SB_EEEEEEENS4_39AutoVectorizingCopyWithAssumedAlignmentILi128EEENS4_14SM90_TMA_STOREES25_S27_S27_EEEvvEEEEvNT_6ParamsE,"",@"SHT_CUDA_INFO"
	.sectionflags	@""
	.align	4


	//----- nvinfo : EIATTR_CUDA_API_VERSION
	.align		4
        /*0000*/ 	.byte	0x04, 0x37
        /*0002*/ 	.short	(.L_32 - .L_31)
.L_31:
        /*0004*/ 	.word	0x00000082


	//----- nvinfo : EIATTR_KPARAM_INFO
	.align		4
.L_32:
        /*0008*/ 	.byte	0x04, 0x17
        /*000a*/ 	.short	(.L_34 - .L_33)
.L_33:
        /*000c*/ 	.word	0x00000000
        /*0010*/ 	.short	0x0000
        /*0012*/ 	.short	0x0000
        /*0014*/ 	.byte	0x00, 0xf0, 0x01, 0x20


	//----- nvinfo : EIATTR_AT_ENTRY_FRAGMENTS
	.align		4
.L_34:
        /*0018*/ 	.byte	0x04, 0x4f
        /*001a*/ 	.short	(.L_36 - .L_35)


	//   ....[0]....
.L_35:
        /*001c*/ 	.word	0x00000006


	//----- nvinfo : EIATTR_RESERVED_SMEM_USED
	.align		4
.L_36:
        /*0020*/ 	.byte	0x01, 0x41
	.zero		2


	//----- nvinfo : EIATTR_SPARSE_MMA_MASK
	.align		4
        /*0024*/ 	.byte	0x03, 0x50
        /*0026*/ 	.short	0x0000


	//----- nvinfo : EIATTR_TCGEN05_1CTA_USED
	.align		4
        /*0028*/ 	.byte	0x01, 0x51
	.zero		2


	//----- nvinfo : EIATTR_MAXREG_COUNT
	.align		4
        /*002c*/ 	.byte	0x03, 0x1b
        /*002e*/ 	.short	0x00ff


	//----- nvinfo : EIATTR_NUM_BARRIERS
	.align		4
        /*0030*/ 	.byte	0x02, 0x4c
        /*0032*/ 	.byte	0x07
	.zero		1


	//----- nvinfo : EIATTR_EXTERNS
	.align		4
        /*0034*/ 	.byte	0x04, 0x0f
        /*0036*/ 	.short	(.L_38 - .L_37)


	//   ....[0]....
	.align		4
.L_37:
        /*0038*/ 	.word	index@(__assertfail)


	//----- nvinfo : EIATTR_MERCURY_ISA_VERSION
	.align		4
.L_38:
        /*003c*/ 	.byte	0x03, 0x5f
        /*003e*/ 	.short	0x0101


	//----- nvinfo : EIATTR_INT_WARP_WIDE_INSTR_OFFSETS
	.align		4
        /*0040*/ 	.byte	0x04, 0x31
        /*0042*/ 	.short	(.L_40 - .L_39)


	//   ....[0]....
.L_39:
        /*0044*/ 	.word	0x00003a80


	//   ....[1]....
        /*0048*/ 	.word	0x00003aa0


	//   ....[2]....
        /*004c*/ 	.word	0x00003ad0


	//   ....[3]....
        /*0050*/ 	.word	0x00004650


	//   ....[4]....
        /*0054*/ 	.word	0x000046c0


	//   ....[5]....
        /*0058*/ 	.word	0x00004790


	//   ....[6]....
        /*005c*/ 	.word	0x00004810


	//   ....[7]....
        /*0060*/ 	.word	0x00004900


	//   ....[8]....
        /*0064*/ 	.word	0x00004980


	//   ....[9]....
        /*0068*/ 	.word	0x00004a60


	//   ....[10]....
        /*006c*/ 	.word	0x00004b10


	//----- nvinfo : EIATTR_COOP_GROUP_MASK_REGIDS
	.align		4
.L_40:
        /*0070*/ 	.byte	0x04, 0x29
        /*0072*/ 	.short	(.L_42 - .L_41)


	//   ....[0]....
.L_41:
        /*0074*/ 	.word	0xffffffff


	//   ....[1]....
        /*0078*/ 	.word	0xffffffff


	//   ....[2]....
        /*007c*/ 	.word	0xffffffff


	//   ....[3]....
        /*0080*/ 	.word	0xffffffff


	//   ....[4]....
        /*0084*/ 	.word	0xffffffff


	//   ....[5]....
        /*0088*/ 	.word	0xffffffff


	//   ....[6]....
        /*008c*/ 	.word	0xffffffff


	//   ....[7]....
        /*0090*/ 	.word	0xffffffff


	//   ....[8]....
        /*0094*/ 	.word	0xffffffff


	//   ....[9]....
        /*0098*/ 	.word	0xffffffff


	//   ....[10]....
        /*009c*/ 	.word	0xffffffff


	//   ....[11]....
        /*00a0*/ 	.word	0xffffffff


	//   ....[12]....
        /*00a4*/ 	.word	0xffffffff


	//   ....[13]....
        /*00a8*/ 	.word	0xffffffff


	//----- nvinfo : EIATTR_COOP_GROUP_INSTR_OFFSETS
	.align		4
.L_42:
        /*00ac*/ 	.byte	0x04, 0x28
        /*00ae*/ 	.short	(.L_44 - .L_43)


	//   ....[0]....
.L_43:
        /*00b0*/ 	.word	0x00000080


	//   ....[1]....
        /*00b4*/ 	.word	0x000004f0


	//   ....[2]....
        /*00b8*/ 	.word	0x00000680


	//   ....[3]....
        /*00bc*/ 	.word	0x00000820


	//   ....[4]....
        /*00c0*/ 	.word	0x00000920


	//   ....[5]....
        /*00c4*/ 	.word	0x00000a90


	//   ....[6]....
        /*00c8*/ 	.word	0x00000bf0


	//   ....[7]....
        /*00cc*/ 	.word	0x00000da0


	//   ....[8]....
        /*00d0*/ 	.word	0x00001fa0


	//   ....[9]....
        /*00d4*/ 	.word	0x00002df0


	//   ....[10]....
        /*00d8*/ 	.word	0x00003000


	//   ....[11]....
        /*00dc*/ 	.word	0x00003030


	//   ....[12]....
        /*00e0*/ 	.word	0x00003960


	//   ....[13]....
        /*00e4*/ 	.word	0x00003b90


	//----- nvinfo : EIATTR_VRC_CTA_INIT_COUNT
	.align		4
.L_44:
        /*00e8*/ 	.byte	0x02, 0x4a
        /*00ea*/ 	.byte	0x80
	.zero		1


	//----- nvinfo : EIATTR_SYSCALL_OFFSETS
	.align		4
        /*00ec*/ 	.byte	0x04, 0x46
        /*00ee*/ 	.short	(.L_46 - .L_45)


	//   ....[0]....
.L_45:
        /*00f0*/ 	.word	0x00005790


	//   ....[1]....
        /*00f4*/ 	.word	0x000058d0


	//   ....[2]....
        /*00f8*/ 	.word	0x00006160


	//   ....[3]....
        /*00fc*/ 	.word	0x00007780


	//   ....[4]....
        /*0100*/ 	.word	0x00008d30


	//   ....[5]....
        /*0104*/ 	.word	0x0000a300


	//----- nvinfo : EIATTR_MBARRIER_INSTR_OFFSETS
	.align		4
.L_46:
        /*0108*/ 	.byte	0x04, 0x39
        /*010a*/ 	.short	(.L_48 - .L_47)


	//   ....[0]....
.L_47:
        /*010c*/ 	.word	0x00000610
        /*0110*/ 	.word	0x000000ff
        /*0114*/ 	.word	0x00000000
        /*0118*/ 	.short	0x0100
        /*011a*/ 	.byte	0x04
	.zero		1


	//   ....[1]....
        /*011c*/ 	.word	0x00000620
        /*0120*/ 	.word	0x000000ff
        /*0124*/ 	.word	0x00000018
        /*0128*/ 	.short	0x0100
        /*012a*/ 	.byte	0x04
	.zero		1


	//   ....[2]....
        /*012c*/ 	.word	0x00000630
        /*0130*/ 	.word	0x000000ff
        /*0134*/ 	.word	0x00000008
        /*0138*/ 	.short	0x0100
        /*013a*/ 	.byte	0x04
	.zero		1


	//   ....[3]....
        /*013c*/ 	.word	0x00000640
        /*0140*/ 	.word	0x000000ff
        /*0144*/ 	.word	0x00000020
        /*0148*/ 	.short	0x0100
        /*014a*/ 	.byte	0x04
	.zero		1


	//   ....[4]....
        /*014c*/ 	.word	0x00000650
        /*0150*/ 	.word	0x000000ff
        /*0154*/ 	.word	0x00000010
        /*0158*/ 	.short	0x0100
        /*015a*/ 	.byte	0x04
	.zero		1


	//   ....[5]....
        /*015c*/ 	.word	0x00000660
        /*0160*/ 	.word	0x000000ff
        /*0164*/ 	.word	0x00000028
        /*0168*/ 	.short	0x0100
        /*016a*/ 	.byte	0x04
	.zero		1


	//   ....[6]....
        /*016c*/ 	.word	0x00000790
        /*0170*/ 	.word	0x000000ff
        /*0174*/ 	.word	0x00000030
        /*0178*/ 	.short	0x0100
        /*017a*/ 	.byte	0x04
	.zero		1


	//   ....[7]....
        /*017c*/ 	.word	0x000007a0
        /*0180*/ 	.word	0x000000ff
        /*0184*/ 	.word	0x00000050
        /*0188*/ 	.short	0x0100
        /*018a*/ 	.byte	0x04
	.zero		1


	//   ....[8]....
        /*018c*/ 	.word	0x000007b0
        /*0190*/ 	.word	0x000000ff
        /*0194*/ 	.word	0x00000038
        /*0198*/ 	.short	0x0100
        /*019a*/ 	.byte	0x04
	.zero		1


	//   ....[9]....
        /*019c*/ 	.word	0x000007c0
        /*01a0*/ 	.word	0x000000ff
        /*01a4*/ 	.word	0x00000058
        /*01a8*/ 	.short	0x0100
        /*01aa*/ 	.byte	0x04
	.zero		1


	//   ....[10]....
        /*01ac*/ 	.word	0x000007d0
        /*01b0*/ 	.word	0x000000ff
        /*01b4*/ 	.word	0x00000040
        /*01b8*/ 	.short	0x0100
        /*01ba*/ 	.byte	0x04
	.zero		1


	//   ....[11]....
        /*01bc*/ 	.word	0x000007e0
        /*01c0*/ 	.word	0x000000ff
        /*01c4*/ 	.word	0x00000060
        /*01c8*/ 	.short	0x0100
        /*01ca*/ 	.byte	0x04
	.zero		1


	//   ....[12]....
        /*01cc*/ 	.word	0x000007f0
        /*01d0*/ 	.word	0x000000ff
        /*01d4*/ 	.word	0x00000048
        /*01d8*/ 	.short	0x0100
        /*01da*/ 	.byte	0x04
	.zero		1


	//   ....[13]....
        /*01dc*/ 	.word	0x00000800
        /*01e0*/ 	.word	0x000000ff
        /*01e4*/ 	.word	0x00000068
        /*01e8*/ 	.short	0x0100
        /*01ea*/ 	.byte	0x04
	.zero		1


	//   ....[14]....
        /*01ec*/ 	.word	0x000008f0
        /*01f0*/ 	.word	0x000000ff
        /*01f4*/ 	.word	0x00000070
        /*01f8*/ 	.short	0x0100
        /*01fa*/ 	.byte	0x06
	.zero		1


	//   ....[15]....
        /*01fc*/ 	.word	0x00000900
        /*0200*/ 	.word	0x000000ff
        /*0204*/ 	.word	0x00000078
        /*0208*/ 	.short	0x0100
        /*020a*/ 	.byte	0x06
	.zero		1


	//   ....[16]....
        /*020c*/ 	.word	0x00000a40
        /*0210*/ 	.word	0x000000ff
        /*0214*/ 	.word	0x00000080
        /*0218*/ 	.short	0x0100
        /*021a*/ 	.byte	0x06
	.zero		1


	//   ....[17]....
        /*021c*/ 	.word	0x00000a50
        /*0220*/ 	.word	0x000000ff
        /*0224*/ 	.word	0x00000090
        /*0228*/ 	.short	0x0100
        /*022a*/ 	.byte	0x06
	.zero		1


	//   ....[18]....
        /*022c*/ 	.word	0x00000a60
        /*0230*/ 	.word	0x000000ff
        /*0234*/ 	.word	0x00000088
        /*0238*/ 	.short	0x0100
        /*023a*/ 	.byte	0x06
	.zero		1


	//   ....[19]....
        /*023c*/ 	.word	0x00000a70
        /*0240*/ 	.word	0x000000ff
        /*0244*/ 	.word	0x00000098
        /*0248*/ 	.short	0x0100
        /*024a*/ 	.byte	0x06
	.zero		1


	//   ....[20]....
        /*024c*/ 	.word	0x00000ba0
        /*0250*/ 	.word	0x000000ff
        /*0254*/ 	.word	0x000000a0
        /*0258*/ 	.short	0x0100
        /*025a*/ 	.byte	0x04
	.zero		1


	//   ....[21]....
        /*025c*/ 	.word	0x00000bb0
        /*0260*/ 	.word	0x000000ff
        /*0264*/ 	.word	0x000000b0
        /*0268*/ 	.short	0x0100
        /*026a*/ 	.byte	0x04
	.zero		1


	//   ....[22]....
        /*026c*/ 	.word	0x00000bc0
        /*0270*/ 	.word	0x000000ff
        /*0274*/ 	.word	0x000000a8
        /*0278*/ 	.short	0x0100
        /*027a*/ 	.byte	0x04
	.zero		1


	//   ....[23]....
        /*027c*/ 	.word	0x00000bd0
        /*0280*/ 	.word	0x000000ff
        /*0284*/ 	.word	0x000000b8
        /*0288*/ 	.short	0x0100
        /*028a*/ 	.byte	0x04
	.zero		1


	//   ....[24]....
        /*028c*/ 	.word	0x00000cc0
        /*0290*/ 	.word	0x000000ff
        /*0294*/ 	.word	0x000000c0
        /*0298*/ 	.short	0x0100
        /*029a*/ 	.byte	0x04
	.zero		1


	//   ....[25]....
        /*029c*/ 	.word	0x00000cd0
        /*02a0*/ 	.word	0x000000ff
        /*02a4*/ 	.word	0x000000d0
        /*02a8*/ 	.short	0x0100
        /*02aa*/ 	.byte	0x04
	.zero		1


	//   ....[26]....
        /*02ac*/ 	.word	0x00000ce0
        /*02b0*/ 	.word	0x000000ff
        /*02b4*/ 	.word	0x000000c8
        /*02b8*/ 	.short	0x0100
        /*02ba*/ 	.byte	0x04
	.zero		1


	//   ....[27]....
        /*02bc*/ 	.word	0x00000cf0
        /*02c0*/ 	.word	0x000000ff
        /*02c4*/ 	.word	0x000000d8
        /*02c8*/ 	.short	0x0100
        /*02ca*/ 	.byte	0x04
	.zero		1


	//   ....[28]....
        /*02cc*/ 	.word	0x00001850
        /*02d0*/ 	.word	0x00000000
        /*02d4*/ 	.word	0x000000d0
        /*02d8*/ 	.short	0x010a
        /*02da*/ 	.byte	0xff
	.zero		1


	//   ....[29]....
        /*02dc*/ 	.word	0x00001870
        /*02e0*/ 	.word	0x00000000
        /*02e4*/ 	.word	0x000000c0
        /*02e8*/ 	.short	0x0101
        /*02ea*/ 	.byte	0xff
	.zero		1


	//   ....[30]....
        /*02ec*/ 	.word	0x00001930
        /*02f0*/ 	.word	0x000000ff
        /*02f4*/ 	.word	0x00000018
        /*02f8*/ 	.short	0x010a
        /*02fa*/ 	.byte	0x04
	.zero		1


	//   ....[31]....
        /*02fc*/ 	.word	0x000019b0
        /*0300*/ 	.word	0x000000ff
        /*0304*/ 	.word	0x00000018
        /*0308*/ 	.short	0x010a
        /*030a*/ 	.byte	0x21
	.zero		1


	//   ....[32]....
        /*030c*/ 	.word	0x00001b40
        /*0310*/ 	.word	0x000000ff
        /*0314*/ 	.word	0x00000018
        /*0318*/ 	.short	0x010a
        /*031a*/ 	.byte	0x08
	.zero		1


	//   ....[33]....
        /*031c*/ 	.word	0x00001c60
        /*0320*/ 	.word	0x000000ff
        /*0324*/ 	.word	0x00000078
        /*0328*/ 	.short	0x0101
        /*032a*/ 	.byte	0x07
	.zero		1


	//   ....[34]....
        /*032c*/ 	.word	0x00001c80
        /*0330*/ 	.word	0x000000ff
        /*0334*/ 	.word	0x00000018
        /*0338*/ 	.short	0x010a
        /*033a*/ 	.byte	0x04
	.zero		1


	//   ....[35]....
        /*033c*/ 	.word	0x00001d00
        /*0340*/ 	.word	0x000000ff
        /*0344*/ 	.word	0x00000018
        /*0348*/ 	.short	0x010a
        /*034a*/ 	.byte	0x11
	.zero		1


	//   ....[36]....
        /*034c*/ 	.word	0x00001e90
        /*0350*/ 	.word	0x000000ff
        /*0354*/ 	.word	0x00000018
        /*0358*/ 	.short	0x010a
        /*035a*/ 	.byte	0x06
	.zero		1


	//   ....[37]....
        /*035c*/ 	.word	0x00001fd0
        /*0360*/ 	.word	0x00000003
        /*0364*/ 	.word	0x00000080
        /*0368*/ 	.short	0x010a
        /*036a*/ 	.byte	0xff
	.zero		1


	//   ....[38]....
        /*036c*/ 	.word	0x00002120
        /*0370*/ 	.word	0x00000000
        /*0374*/ 	.word	0x00000000
        /*0378*/ 	.short	0x0101
        /*037a*/ 	.byte	0xff
	.zero		1


	//   ....[39]....
        /*037c*/ 	.word	0x000026d0
        /*0380*/ 	.word	0x000000ff
        /*0384*/ 	.word	0x00000000
        /*0388*/ 	.short	0x010a
        /*038a*/ 	.byte	0x04
	.zero		1


	//   ....[40]....
        /*038c*/ 	.word	0x00002760
        /*0390*/ 	.word	0x000000ff
        /*0394*/ 	.word	0x00000000
        /*0398*/ 	.short	0x010a
        /*039a*/ 	.byte	0x05
	.zero		1


	//   ....[41]....
        /*039c*/ 	.word	0x00002800
        /*03a0*/ 	.word	0x00000000
        /*03a4*/ 	.word	0x00000000
        /*03a8*/ 	.short	0x010a
        /*03aa*/ 	.byte	0xff
	.zero		1


	//   ....[42]....
        /*03ac*/ 	.word	0x00002940
        /*03b0*/ 	.word	0x00000002
        /*03b4*/ 	.word	0x000000c0
        /*03b8*/ 	.short	0x010a
        /*03ba*/ 	.byte	0xff
	.zero		1


	//   ....[43]....
        /*03bc*/ 	.word	0x000029a0
        /*03c0*/ 	.word	0x00000004
        /*03c4*/ 	.word	0x00000000
        /*03c8*/ 	.short	0x0101
        /*03ca*/ 	.byte	0xff
	.zero		1


	//   ....[44]....
        /*03cc*/ 	.word	0x000029c0
        /*03d0*/ 	.word	0x000000ff
        /*03d4*/ 	.word	0x00000090
        /*03d8*/ 	.short	0x010a
        /*03da*/ 	.byte	0x04
	.zero		1


	//   ....[45]....
        /*03dc*/ 	.word	0x00002ae0
        /*03e0*/ 	.word	0x00000002
        /*03e4*/ 	.word	0x00000080
        /*03e8*/ 	.short	0x010a
        /*03ea*/ 	.byte	0xff
	.zero		1


	//   ....[46]....
        /*03ec*/ 	.word	0x00002bf0
        /*03f0*/ 	.word	0x00000002
        /*03f4*/ 	.word	0x00000000
        /*03f8*/ 	.short	0x0101
        /*03fa*/ 	.byte	0xff
	.zero		1


	//   ....[47]....
        /*03fc*/ 	.word	0x00002c80
        /*0400*/ 	.word	0x000000ff
        /*0404*/ 	.word	0x00000090
        /*0408*/ 	.short	0x0106
        /*040a*/ 	.byte	0x04
	.zero		1


	//   ....[48]....
        /*040c*/ 	.word	0x00002ca0
        /*0410*/ 	.word	0x000000ff
        /*0414*/ 	.word	0x00000090
        /*0418*/ 	.short	0x010a
        /*041a*/ 	.byte	0x04
	.zero		1


	//   ....[49]....
        /*041c*/ 	.word	0x00002d30
        /*0420*/ 	.word	0x000000ff
        /*0424*/ 	.word	0x00000090
        /*0428*/ 	.short	0x0106
        /*042a*/ 	.byte	0x07
	.zero		1


	//   ....[50]....
        /*042c*/ 	.word	0x00002d70
        /*0430*/ 	.word	0x00000000
        /*0434*/ 	.word	0x00000090
        /*0438*/ 	.short	0x010a
        /*043a*/ 	.byte	0xff
	.zero		1


	//   ....[51]....
        /*043c*/ 	.word	0x000032d0
        /*0440*/ 	.word	0x00000000
        /*0444*/ 	.word	0x00000080
        /*0448*/ 	.short	0x010a
        /*044a*/ 	.byte	0xff
	.zero		1


	//   ....[52]....
        /*044c*/ 	.word	0x000033e0
        /*0450*/ 	.word	0x00000003
        /*0454*/ 	.word	0x00000000
        /*0458*/ 	.short	0x0101
        /*045a*/ 	.byte	0xff
	.zero		1


	//   ....[53]....
        /*045c*/ 	.word	0x000033f0
        /*0460*/ 	.word	0x000000ff
        /*0464*/ 	.word	0x00000000
        /*0468*/ 	.short	0x010a
        /*046a*/ 	.byte	0x04
	.zero		1


	//   ....[54]....
        /*046c*/ 	.word	0x00003410
        /*0470*/ 	.word	0x000000ff
        /*0474*/ 	.word	0x000000b0
        /*0478*/ 	.short	0x010a
        /*047a*/ 	.byte	0x1e
	.zero		1


	//   ....[55]....
        /*047c*/ 	.word	0x000034e0
        /*0480*/ 	.word	0x000000ff
        /*0484*/ 	.word	0x00000000
        /*0488*/ 	.short	0x010a
        /*048a*/ 	.byte	0x05
	.zero		1


	//   ....[56]....
        /*048c*/ 	.word	0x00003620
        /*0490*/ 	.word	0x000000ff
        /*0494*/ 	.word	0x00000000
        /*0498*/ 	.short	0x010a
        /*049a*/ 	.byte	0x04
	.zero		1


	//   ....[57]....
        /*049c*/ 	.word	0x000038b0
        /*04a0*/ 	.word	0x000000ff
        /*04a4*/ 	.word	0x00000000
        /*04a8*/ 	.short	0x010a
        /*04aa*/ 	.byte	0x04
	.zero		1


	//   ....[58]....
        /*04ac*/ 	.word	0x00003940
        /*04b0*/ 	.word	0x000000ff
        /*04b4*/ 	.word	0x00000000
        /*04b8*/ 	.short	0x010a
        /*04ba*/ 	.byte	0x04
	.zero		1


	//   ....[59]....
        /*04bc*/ 	.word	0x00003e50
        /*04c0*/ 	.word	0x0000000c
        /*04c4*/ 	.word	0x00000080
        /*04c8*/ 	.short	0x010a
        /*04ca*/ 	.byte	0xff
	.zero		1


	//   ....[60]....
        /*04cc*/ 	.word	0x00003fc0
        /*04d0*/ 	.word	0x00000000
        /*04d4*/ 	.word	0x00000000
        /*04d8*/ 	.short	0x0101
        /*04da*/ 	.byte	0xff
	.zero		1


	//   ....[61]....
        /*04dc*/ 	.word	0x00004450
        /*04e0*/ 	.word	0x000000ff
        /*04e4*/ 	.word	0x00000078
        /*04e8*/ 	.short	0x010a
        /*04ea*/ 	.byte	0x15
	.zero		1


	//   ....[62]....
        /*04ec*/ 	.word	0x000045d0
        /*04f0*/ 	.word	0x000000ff
        /*04f4*/ 	.word	0x00000050
        /*04f8*/ 	.short	0x010a
        /*04fa*/ 	.byte	0x15
	.zero		1


	//   ....[63]....
        /*04fc*/ 	.word	0x00004740
        /*0500*/ 	.word	0x000000ff
        /*0504*/ 	.word	0x00000030
        /*0508*/ 	.short	0x010b
        /*050a*/ 	.byte	0x15
	.zero		1


	//   ....[64]....
        /*050c*/ 	.word	0x00004750
        /*0510*/ 	.word	0x000000ff
        /*0514*/ 	.word	0x00000000
        /*0518*/ 	.short	0x0101
        /*051a*/ 	.byte	0x28
	.zero		1


	//   ....[65]....
        /*051c*/ 	.word	0x00004760
        /*0520*/ 	.word	0x000000ff
        /*0524*/ 	.word	0x00000058
        /*0528*/ 	.short	0x010a
        /*052a*/ 	.byte	0x15
	.zero		1


	//   ....[66]....
        /*052c*/ 	.word	0x000048b0
        /*0530*/ 	.word	0x000000ff
        /*0534*/ 	.word	0x00000038
        /*0538*/ 	.short	0x010b
        /*053a*/ 	.byte	0x15
	.zero		1


	//   ....[67]....
        /*053c*/ 	.word	0x000048c0
        /*0540*/ 	.word	0x000000ff
        /*0544*/ 	.word	0x00000000
        /*0548*/ 	.short	0x0101
        /*054a*/ 	.byte	0x27
	.zero		1


	//   ....[68]....
        /*054c*/ 	.word	0x000048d0
        /*0550*/ 	.word	0x000000ff
        /*0554*/ 	.word	0x00000060
        /*0558*/ 	.short	0x010a
        /*055a*/ 	.byte	0x15
	.zero		1


	//   ....[69]....
        /*055c*/ 	.word	0x00004a10
        /*0560*/ 	.word	0x000000ff
        /*0564*/ 	.word	0x00000040
        /*0568*/ 	.short	0x010b
        /*056a*/ 	.byte	0x15
	.zero		1


	//   ....[70]....
        /*056c*/ 	.word	0x00004a20
        /*0570*/ 	.word	0x000000ff
        /*0574*/ 	.word	0x00000000
        /*0578*/ 	.short	0x0101
        /*057a*/ 	.byte	0x26
	.zero		1


	//   ....[71]....
        /*057c*/ 	.word	0x00004a30
        /*0580*/ 	.word	0x000000ff
        /*0584*/ 	.word	0x00000068
        /*0588*/ 	.short	0x010a
        /*058a*/ 	.byte	0x15
	.zero		1


	//   ....[72]....
        /*058c*/ 	.word	0x00004c20
        /*0590*/ 	.word	0x000000ff
        /*0594*/ 	.word	0x00000048
        /*0598*/ 	.short	0x010b
        /*059a*/ 	.byte	0x15
	.zero		1


	//   ....[73]....
        /*059c*/ 	.word	0x00004c30
        /*05a0*/ 	.word	0x000000ff
        /*05a4*/ 	.word	0x00000000
        /*05a8*/ 	.short	0x0101
        /*05aa*/ 	.byte	0x25
	.zero		1


	//   ....[74]....
        /*05ac*/ 	.word	0x00004c60
        /*05b0*/ 	.word	0x000000ff
        /*05b4*/ 	.word	0x00000050
        /*05b8*/ 	.short	0x010a
        /*05ba*/ 	.byte	0x15
	.zero		1


	//   ....[75]....
        /*05bc*/ 	.word	0x00004c80
        /*05c0*/ 	.word	0x000000ff
        /*05c4*/ 	.word	0x00000058
        /*05c8*/ 	.short	0x010a
        /*05ca*/ 	.byte	0x15
	.zero		1


	//   ....[76]....
        /*05cc*/ 	.word	0x00004ca0
        /*05d0*/ 	.word	0x000000ff
        /*05d4*/ 	.word	0x00000060
        /*05d8*/ 	.short	0x010a
        /*05da*/ 	.byte	0x15
	.zero		1


	//   ....[77]....
        /*05dc*/ 	.word	0x00004ce0
        /*05e0*/ 	.word	0x00000000
        /*05e4*/ 	.word	0x00000068
        /*05e8*/ 	.short	0x010a
        /*05ea*/ 	.byte	0xff
	.zero		1


	//   ....[78]....
        /*05ec*/ 	.word	0x00005020
        /*05f0*/ 	.word	0x00000003
        /*05f4*/ 	.word	0x00000080
        /*05f8*/ 	.short	0x010a
        /*05fa*/ 	.byte	0xff
	.zero		1


	//   ....[79]....
        /*05fc*/ 	.word	0x000051a0
        /*0600*/ 	.word	0x00000000
        /*0604*/ 	.word	0x00000000
        /*0608*/ 	.short	0x0101
        /*060a*/ 	.byte	0xff
	.zero		1


	//   ....[80]....
        /*060c*/ 	.word	0x00005d00
        /*0610*/ 	.word	0x00000003
        /*0614*/ 	.word	0x00000030
        /*0618*/ 	.short	0x010a
        /*061a*/ 	.byte	0xff
	.zero		1


	//   ....[81]....
        /*061c*/ 	.word	0x00005d40
        /*0620*/ 	.word	0x000000b1
        /*0624*/ 	.word	0x000000a0
        /*0628*/ 	.short	0x010a
        /*062a*/ 	.byte	0xff
	.zero		1


	//   ....[82]....
        /*062c*/ 	.word	0x00005e80
        /*0630*/ 	.word	0x00000003
        /*0634*/ 	.word	0x00000030
        /*0638*/ 	.short	0x010a
        /*063a*/ 	.byte	0xff
	.zero		1


	//   ....[83]....
        /*063c*/ 	.word	0x00005fb0
        /*0640*/ 	.word	0x00000000
        /*0644*/ 	.word	0x00000000
        /*0648*/ 	.short	0x0101
        /*064a*/ 	.byte	0xff
	.zero		1


	//   ....[84]....
        /*064c*/ 	.word	0x00006030
        /*0650*/ 	.word	0x000000b1
        /*0654*/ 	.word	0x000000a0
        /*0658*/ 	.short	0x010a
        /*065a*/ 	.byte	0xff
	.zero		1


	//   ....[85]....
        /*065c*/ 	.word	0x000073e0
        /*0660*/ 	.word	0x000000be
        /*0664*/ 	.word	0x00000030
        /*0668*/ 	.short	0x010a
        /*066a*/ 	.byte	0xff
	.zero		1


	//   ....[86]....
        /*066c*/ 	.word	0x000074c0
        /*0670*/ 	.word	0x000000be
        /*0674*/ 	.word	0x00000030
        /*0678*/ 	.short	0x010a
        /*067a*/ 	.byte	0xff
	.zero		1


	//   ....[87]....
        /*067c*/ 	.word	0x000075f0
        /*0680*/ 	.word	0x00000000
        /*0684*/ 	.word	0x00000000
        /*0688*/ 	.short	0x0101
        /*068a*/ 	.byte	0xff
	.zero		1


	//   ....[88]....
        /*068c*/ 	.word	0x00008990
        /*0690*/ 	.word	0x00000000
        /*0694*/ 	.word	0x00000030
        /*0698*/ 	.short	0x010a
        /*069a*/ 	.byte	0xff
	.zero		1


	//   ....[89]....
        /*069c*/ 	.word	0x00008a70
        /*06a0*/ 	.word	0x00000000
        /*06a4*/ 	.word	0x00000030
        /*06a8*/ 	.short	0x010a
        /*06aa*/ 	.byte	0xff
	.zero		1


	//   ....[90]....
        /*06ac*/ 	.word	0x00008bc0
        /*06b0*/ 	.word	0x00000002
        /*06b4*/ 	.word	0x00000000
        /*06b8*/ 	.short	0x0101
        /*06ba*/ 	.byte	0xff
	.zero		1


	//   ....[91]....
        /*06bc*/ 	.word	0x00009f70
        /*06c0*/ 	.word	0x00000000
        /*06c4*/ 	.word	0x00000030
        /*06c8*/ 	.short	0x010a
        /*06ca*/ 	.byte	0xff
	.zero		1


	//   ....[92]....
        /*06cc*/ 	.word	0x0000a050
        /*06d0*/ 	.word	0x00000000
        /*06d4*/ 	.word	0x00000030
        /*06d8*/ 	.short	0x010a
        /*06da*/ 	.byte	0xff
	.zero		1


	//   ....[93]....
        /*06dc*/ 	.word	0x0000a1a0
        /*06e0*/ 	.word	0x00000002
        /*06e4*/ 	.word	0x00000000
        /*06e8*/ 	.short	0x0101
        /*06ea*/ 	.byte	0xff
	.zero		1


	//   ....[94]....
        /*06ec*/ 	.word	0x0000a7a0
        /*06f0*/ 	.word	0x000000ff
        /*06f4*/ 	.word	0x00000000
        /*06f8*/ 	.short	0x0101
        /*06fa*/ 	.byte	0x04
	.zero		1


	//   ....[95]....
        /*06fc*/ 	.word	0x0000b630
        /*0700*/ 	.word	0x00000000
        /*0704*/ 	.word	0x000000d0
        /*0708*/ 	.short	0x010a
        /*070a*/ 	.byte	0xff
	.zero		1


	//   ....[96]....
        /*070c*/ 	.word	0x0000b690
        /*0710*/ 	.word	0x00000000
        /*0714*/ 	.word	0x00000018
        /*0718*/ 	.short	0x010a
        /*071a*/ 	.byte	0xff
	.zero		1


	//   ....[97]....
        /*071c*/ 	.word	0x0000b6f0
        /*0720*/ 	.word	0x00000000
        /*0724*/ 	.word	0x00000018
        /*0728*/ 	.short	0x010a
        /*072a*/ 	.byte	0xff
	.zero		1


	//   ....[98]....
        /*072c*/ 	.word	0x0000b740
        /*0730*/ 	.word	0x00000003
        /*0734*/ 	.word	0x00000080
        /*0738*/ 	.short	0x010a
        /*073a*/ 	.byte	0xff
	.zero		1


	//   ....[99]....
        /*073c*/ 	.word	0x0000b7a0
        /*0740*/ 	.word	0x00000000
        /*0744*/ 	.word	0x00000000
        /*0748*/ 	.short	0x010a
        /*074a*/ 	.byte	0xff
	.zero		1


	//   ....[100]....
        /*074c*/ 	.word	0x0000b800
        /*0750*/ 	.word	0x00000000
        /*0754*/ 	.word	0x00000000
        /*0758*/ 	.short	0x010a
        /*075a*/ 	.byte	0xff
	.zero		1


	//   ....[101]....
        /*075c*/ 	.word	0x0000b850
        /*0760*/ 	.word	0x00000002
        /*0764*/ 	.word	0x000000c0
        /*0768*/ 	.short	0x010a
        /*076a*/ 	.byte	0xff
	.zero		1


	//   ....[102]....
        /*076c*/ 	.word	0x0000b8b0
        /*0770*/ 	.word	0x00000002
        /*0774*/ 	.word	0x00000090
        /*0778*/ 	.short	0x010a
        /*077a*/ 	.byte	0xff
	.zero		1


	//   ....[103]....
        /*077c*/ 	.word	0x0000b900
        /*0780*/ 	.word	0x00000002
        /*0784*/ 	.word	0x00000080
        /*0788*/ 	.short	0x010a
        /*078a*/ 	.byte	0xff
	.zero		1


	//   ....[104]....
        /*078c*/ 	.word	0x0000b960
        /*0790*/ 	.word	0x00000000
        /*0794*/ 	.word	0x00000090
        /*0798*/ 	.short	0x010a
        /*079a*/ 	.byte	0xff
	.zero		1


	//   ....[105]....
        /*079c*/ 	.word	0x0000b9b0
        /*07a0*/ 	.word	0x00000000
        /*07a4*/ 	.word	0x00000080
        /*07a8*/ 	.short	0x010a
        /*07aa*/ 	.byte	0xff
	.zero		1


	//   ....[106]....
        /*07ac*/ 	.word	0x0000ba10
        /*07b0*/ 	.word	0x00000003
        /*07b4*/ 	.word	0x000000b0
        /*07b8*/ 	.short	0x010a
        /*07ba*/ 	.byte	0xff
	.zero		1


	//   ....[107]....
        /*07bc*/ 	.word	0x0000ba70
        /*07c0*/ 	.word	0x00000000
        /*07c4*/ 	.word	0x00000000
        /*07c8*/ 	.short	0x010a
        /*07ca*/ 	.byte	0xff
	.zero		1


	//   ....[108]....
        /*07cc*/ 	.word	0x0000bad0
        /*07d0*/ 	.word	0x00000000
        /*07d4*/ 	.word	0x00000000
        /*07d8*/ 	.short	0x010a
        /*07da*/ 	.byte	0xff
	.zero		1


	//   ....[109]....
        /*07dc*/ 	.word	0x0000bb30
        /*07e0*/ 	.word	0x00000000
        /*07e4*/ 	.word	0x00000000
        /*07e8*/ 	.short	0x010a
        /*07ea*/ 	.byte	0xff
	.zero		1


	//   ....[110]....
        /*07ec*/ 	.word	0x0000bb80
        /*07f0*/ 	.word	0x0000000c
        /*07f4*/ 	.word	0x00000080
        /*07f8*/ 	.short	0x010a
        /*07fa*/ 	.byte	0xff
	.zero		1


	//   ....[111]....
        /*07fc*/ 	.word	0x0000bbe0
        /*0800*/ 	.word	0x00000000
        /*0804*/ 	.word	0x00000078
        /*0808*/ 	.short	0x010a
        /*080a*/ 	.byte	0xff
	.zero		1


	//   ....[112]....
        /*080c*/ 	.word	0x0000bc40
        /*0810*/ 	.word	0x00000000
        /*0814*/ 	.word	0x00000050
        /*0818*/ 	.short	0x010a
        /*081a*/ 	.byte	0xff
	.zero		1


	//   ....[113]....
        /*081c*/ 	.word	0x0000bca0
        /*0820*/ 	.word	0x00000000
        /*0824*/ 	.word	0x00000058
        /*0828*/ 	.short	0x010a
        /*082a*/ 	.byte	0xff
	.zero		1


	//   ....[114]....
        /*082c*/ 	.word	0x0000bd00
        /*0830*/ 	.word	0x00000000
        /*0834*/ 	.word	0x00000060
        /*0838*/ 	.short	0x010a
        /*083a*/ 	.byte	0xff
	.zero		1


	//   ....[115]....
        /*083c*/ 	.word	0x0000bd60
        /*0840*/ 	.word	0x00000000
        /*0844*/ 	.word	0x00000068
        /*0848*/ 	.short	0x010a
        /*084a*/ 	.byte	0xff
	.zero		1


	//   ....[116]....
        /*084c*/ 	.word	0x0000bdc0
        /*0850*/ 	.word	0x00000000
        /*0854*/ 	.word	0x00000050
        /*0858*/ 	.short	0x010a
        /*085a*/ 	.byte	0xff
	.zero		1


	//   ....[117]....
        /*085c*/ 	.word	0x0000be20
        /*0860*/ 	.word	0x00000000
        /*0864*/ 	.word	0x00000058
        /*0868*/ 	.short	0x010a
        /*086a*/ 	.byte	0xff
	.zero		1


	//   ....[118]....
        /*086c*/ 	.word	0x0000be80
        /*0870*/ 	.word	0x00000000
        /*0874*/ 	.word	0x00000060
        /*0878*/ 	.short	0x010a
        /*087a*/ 	.byte	0xff
	.zero		1


	//   ....[119]....
        /*087c*/ 	.word	0x0000bed0
        /*0880*/ 	.word	0x00000003
        /*0884*/ 	.word	0x00000080
        /*0888*/ 	.short	0x010a
        /*088a*/ 	.byte	0xff
	.zero		1


	//   ....[120]....
        /*088c*/ 	.word	0x0000bf20
        /*0890*/ 	.word	0x00000003
        /*0894*/ 	.word	0x00000030
        /*0898*/ 	.short	0x010a
        /*089a*/ 	.byte	0xff
	.zero		1


	//   ....[121]....
        /*089c*/ 	.word	0x0000bf70
        /*08a0*/ 	.word	0x000000b1
        /*08a4*/ 	.word	0x000000a0
        /*08a8*/ 	.short	0x010a
        /*08aa*/ 	.byte	0xff
	.zero		1


	//   ....[122]....
        /*08ac*/ 	.word	0x0000bfc0
        /*08b0*/ 	.word	0x000000be
        /*08b4*/ 	.word	0x00000030
        /*08b8*/ 	.short	0x010a
        /*08ba*/ 	.byte	0xff
	.zero		1


	//   ....[123]....
        /*08bc*/ 	.word	0x0000c010
        /*08c0*/ 	.word	0x00000000
        /*08c4*/ 	.word	0x00000030
        /*08c8*/ 	.short	0x010a
        /*08ca*/ 	.byte	0xff
	.zero		1


	//   ....[124]....
        /*08cc*/ 	.word	0x0000c060
        /*08d0*/ 	.word	0x00000000
        /*08d4*/ 	.word	0x00000030
        /*08d8*/ 	.short	0x010a
        /*08da*/ 	.byte	0xff
	.zero		1


	//----- nvinfo : EIATTR_NUM_MBARRIERS
	.align		4
.L_48:
        /*08dc*/ 	.byte	0x03, 0x38
        /*08de*/ 	.short	0x001c


	//----- nvinfo : EIATTR_EXIT_INSTR_OFFSETS
	.align		4
        /*08e0*/ 	.byte	0x04, 0x1c
        /*08e2*/ 	.short	(.L_50 - .L_49)


	//   ....[0]....
.L_49:
        /*08e4*/ 	.word	0x00002830


	//   ....[1]....
        /*08e8*/ 	.word	0x00002d40


	//   ....[2]....
        /*08ec*/ 	.word	0x00002da0


	//   ....[3]....
        /*08f0*/ 	.word	0x00003ba0


	//   ....[4]....
        /*08f4*/ 	.word	0x00004d10


	//   ....[5]....
        /*08f8*/ 	.word	0x00004d50


	//   ....[6]....
        /*08fc*/ 	.word	0x0000b620


	//----- nvinfo : EIATTR_MAX_THREADS
	.align		4
.L_50:
        /*0900*/ 	.byte	0x04, 0x05
        /*0902*/ 	.short	(.L_52 - .L_51)
.L_51:
        /*0904*/ 	.word	0x00000100
        /*0908*/ 	.word	0x00000001
        /*090c*/ 	.word	0x00000001


	//----- nvinfo : EIATTR_CRS_STACK_SIZE
	.align		4
.L_52:
        /*0910*/ 	.byte	0x04, 0x1e
        /*0912*/ 	.short	(.L_54 - .L_53)
.L_53:
        /*0914*/ 	.word	0x00000000


	//----- nvinfo : EIATTR_CBANK_PARAM_SIZE
	.align		4
.L_54:
        /*0918*/ 	.byte	0x03, 0x19
        /*091a*/ 	.short	0x0800


	//----- nvinfo : EIATTR_PARAM_CBANK
	.align		4
        /*091c*/ 	.byte	0x04, 0x0a
        /*091e*/ 	.short	(.L_56 - .L_55)
	.align		4
.L_55:
        /*0920*/ 	.word	index@(.nv.constant0._ZN7cutlass13device_kernelINS_4gemm6kernel13GemmUniversalIN4cute5tupleIJiiiiEEENS1_10collective13CollectiveMmaINS1_35MainloopSm100TmaUmmaWarpSpecializedILi3ELi2ELi2ENS5_IJNS4_1CILi1EEENSA_ILi2EEESB_EEEEENS5_IJNSA_ILi128EEENSA_ILi256EEESF_EEENS_12float_e5m2_tENS5_IJlSB_lEEESI_SJ_NS4_8TiledMMAINS4_8MMA_AtomIJNS4_10MMA_TraitsINS4_19SM100_MMA_F8F6F4_SSEJSI_SI_fSF_SG_NS4_17integral_constantINS4_4UMMA5MajorELSQ_0EEESR_NSO_INSP_7ScaleInELSS_0EEEST_EEEEEENS4_6LayoutINS5_IJSB_SB_SB_EEENS5_IJNSA_ILi0EEESY_SY_EEEEENS5_IJNS4_10UnderscoreES11_S11_EEEEENS4_23SM90_TMA_LOAD_MULTICASTENS4_14ComposedLayoutINS4_7SwizzleILi3ELi4ELi3EEENS4_18smem_ptr_flag_bitsILi8EEENSW_INS5_IJNSA_ILi8EEESF_EEENS5_IJSF_SB_EEEEEEEvNS4_8identityENS4_13SM90_TMA_LOADES1E_vS1F_EENS_8epilogue10collective18CollectiveEpilogueINS1I_23Sm100TmaWarpSpecializedILi4ELi2ELi64ELb0ELb0EEEJSH_NS5_IJNSW_ISF_SB_EENSW_INSA_ILi64EEESB_EEEEESI_SJ_SI_SJ_NS1I_6fusion15FusionCallbacksIS1M_NS1R_17LinearCombinationISI_fSI_fLNS_15FloatRoundStyleE2EEESH_S1Q_JEEENS4_5SM1004TMEM4LOAD26SM100_TMEM_LOAD_32dp32b64xES1G_NS15_INS16_ILi2ELi4ELi3EEES19_NSW_INS5_IJS1A_S1O_EEENS5_IJS1O_SB_EEEEEEENS4_39AutoVectorizingCopyWithAssumedAlignmentILi128EEENS4_14SM90_TMA_STOREES25_S27_S27_EEEvvEEEEvNT_6ParamsE)
        /*0924*/ 	.short	0x0380
        /*0926*/ 	.short	0x0800


	//----- nvinfo : EIATTR_SW_WAR
	.align		4
.L_56:
        /*0928*/ 	.byte	0x04, 0x36
        /*092a*/ 	.short	(.L_58 - .L_57)
.L_57:
        /*092c*/ 	.word	0x00000008
.L_58:


//--------------------- .nv.callgraph             --------------------------
	.section	.nv.callgraph,"",@"SHT_CUDA_CALLGRAPH"
	.align	4
	.sectionentsize	8
	.align		4
        /*0000*/ 	.word	0x00000000
	.align		4
        /*0004*/ 	.word	0xffffffff
	.align		4
        /*0008*/ 	.word	index@(_ZN7cutlass13device_kernelINS_4gemm6kernel13GemmUniversalIN4cute5tupleIJiiiiEEENS1_10collective13CollectiveMmaINS1_35MainloopSm100TmaUmmaWarpSpecializedILi3ELi2ELi2ENS5_IJNS4_1CILi1EEENSA_ILi2EEESB_EEEEENS5_IJNSA_ILi128EEENSA_ILi256EEESF_EEENS_12float_e5m2_tENS5_IJlSB_lEEESI_SJ_NS4_8TiledMMAINS4_8MMA_AtomIJNS4_10MMA_TraitsINS4_19SM100_MMA_F8F6F4_SSEJSI_SI_fSF_SG_NS4_17integral_constantINS4_4UMMA5MajorELSQ_0EEESR_NSO_INSP_7ScaleInELSS_0EEEST_EEEEEENS4_6LayoutINS5_IJSB_SB_SB_EEENS5_IJNSA_ILi0EEESY_SY_EEEEENS5_IJNS4_10UnderscoreES11_S11_EEEEENS4_23SM90_TMA_LOAD_MULTICASTENS4_14ComposedLayoutINS4_7SwizzleILi3ELi4ELi3EEENS4_18smem_ptr_flag_bitsILi8EEENSW_INS5_IJNSA_ILi8EEESF_EEENS5_IJSF_SB_EEEEEEEvNS4_8identityENS4_13SM90_TMA_LOADES1E_vS1F_EENS_8epilogue10collective18CollectiveEpilogueINS1I_23Sm100TmaWarpSpecializedILi4ELi2ELi64ELb0ELb0EEEJSH_NS5_IJNSW_ISF_SB_EENSW_INSA_ILi64EEESB_EEEEESI_SJ_SI_SJ_NS1I_6fusion15FusionCallbacksIS1M_NS1R_17LinearCombinationISI_fSI_fLNS_15FloatRoundStyleE2EEESH_S1Q_JEEENS4_5SM1004TMEM4LOAD26SM100_TMEM_LOAD_32dp32b64xES1G_NS15_INS16_ILi2ELi4ELi3EEES19_NSW_INS5_IJS1A_S1O_EEENS5_IJS1O_SB_EEEEEEENS4_39AutoVectorizingCopyWithAssumedAlignmentILi128EEENS4_14SM90_TMA_STOREES25_S27_S27_EEEvvEEEEvNT_6ParamsE)
	.align		4
        /*000c*/ 	.word	index@(__assertfail)
	.align		4
        /*0010*/ 	.word	0x00000000
	.align		4
        /*0014*/ 	.word	0xfffffffe
	.align		4
        /*0018*/ 	.word	0x00000000
	.align		4
        /*001c*/ 	.word	0xfffffffd
	.align		4
        /*0020*/ 	.word	0x00000000
	.align		4
        /*0024*/ 	.word	0xfffffffc


//--------------------- .nv.constant4             --------------------------
	.section	.nv.constant4,"a",@progbits
	.align	8
	.align		8
.nv.constant4:
        /*0000*/ 	.dword	__assertfail
	.align		8
        /*0008*/ 	.dword	__unnamed_1
	.align		8
        /*0010*/ 	.dword	__unnamed_2
	.align		8
        /*0018*/ 	.dword	__unnamed_3
	.align		8
        /*0020*/ 	.dword	_ZN39_INTERNAL_9a134a3a_4_k_cu_abb62661_82874cuda3std3__45__cpo5beginE
	.align		8
        /*0028*/ 	.dword	_ZN39_INTERNAL_9a134a3a_4_k_cu_abb62661_82874cuda3std3__45__cpo3endE
	.align		8
        /*0030*/ 	.dword	_ZN39_INTERNAL_9a134a3a_4_k_cu_abb62661_82874cuda3std3__45__cpo6cbeginE
	.align		8
        /*0038*/ 	.dword	_ZN39_INTERNAL_9a134a3a_4_k_cu_abb62661_82874cuda3std3__45__cpo4cendE
	.align		8
        /*0040*/ 	.dword	_ZN39_INTERNAL_9a134a3a_4_k_cu_abb62661_82874cuda3std3__441_GLOBAL__N__9a134a3a_4_k_cu_abb62661_82876ignoreE
	.align		8
        /*0048*/ 	.dword	_ZN39_INTERNAL_9a134a3a_4_k_cu_abb62661_82874cuda3std3__419piecewise_constructE
	.align		8
        /*0050*/ 	.dword	_ZN39_INTERNAL_9a134a3a_4_k_cu_abb62661_82874cuda3std3__48in_placeE
	.align		8
        /*0058*/ 	.dword	_ZN39_INTERNAL_9a134a3a_4_k_cu_abb62661_82874cuda3std6ranges3__45__cpo4swapE
	.align		8
        /*0060*/ 	.dword	_ZN39_INTERNAL_9a134a3a_4_k_cu_abb62661_82874cuda3std6ranges3__45__cpo9iter_moveE
	.align		8
        /*0068*/ 	.dword	_ZN39_INTERNAL_9a134a3a_4_k_cu_abb62661_82874cute7productE
	.align		8
        /*0070*/ 	.dword	_ZN39_INTERNAL_9a134a3a_4_k_cu_abb62661_82874cute1_E
	.align		8
        /*0078*/ 	.dword	$str$25
	.align		8
        /*0080*/ 	.dword	$str$26
	.align		8
        /*0088*/ 	.dword	$str$27
	.align		8
        /*0090*/ 	.dword	$str$28


//--------------------- .text._ZN7cutlass13device_kernelINS_4gemm6kernel13GemmUniversalIN4cute5tupleIJiiiiEEENS1_10collective13CollectiveMmaINS1_35MainloopSm100TmaUmmaWarpSpecializedILi3ELi2ELi2ENS5_IJNS4_1CILi1EEENSA_ILi2EEESB_EEEEENS5_IJNSA_ILi128EEENSA_ILi256EEESF_EEENS_12float_e5m2_tENS5_IJlSB_lEEESI_SJ_NS4_8TiledMMAINS4_8MMA_AtomIJNS4_10MMA_TraitsINS4_19SM100_MMA_F8F6F4_SSEJSI_SI_fSF_SG_NS4_17integral_constantINS4_4UMMA5MajorELSQ_0EEESR_NSO_INSP_7ScaleInELSS_0EEEST_EEEEEENS4_6LayoutINS5_IJSB_SB_SB_EEENS5_IJNSA_ILi0EEESY_SY_EEEEENS5_IJNS4_10UnderscoreES11_S11_EEEEENS4_23SM90_TMA_LOAD_MULTICASTENS4_14ComposedLayoutINS4_7SwizzleILi3ELi4ELi3EEENS4_18smem_ptr_flag_bitsILi8EEENSW_INS5_IJNSA_ILi8EEESF_EEENS5_IJSF_SB_EEEEEEEvNS4_8identityENS4_13SM90_TMA_LOADES1E_vS1F_EENS_8epilogue10collective18CollectiveEpilogueINS1I_23Sm100TmaWarpSpecializedILi4ELi2ELi64ELb0ELb0EEEJSH_NS5_IJNSW_ISF_SB_EENSW_INSA_ILi64EEESB_EEEEESI_SJ_SI_SJ_NS1I_6fusion15FusionCallbacksIS1M_NS1R_17LinearCombinationISI_fSI_fLNS_15FloatRoundStyleE2EEESH_S1Q_JEEENS4_5SM1004TMEM4LOAD26SM100_TMEM_LOAD_32dp32b64xES1G_NS15_INS16_ILi2ELi4ELi3EEES19_NSW_INS5_IJS1A_S1O_EEENS5_IJS1O_SB_EEEEEEENS4_39AutoVectorizingCopyWithAssumedAlignmentILi128EEENS4_14SM90_TMA_STOREES25_S27_S27_EEEvvEEEEvNT_6ParamsE --------------------------
	.section	.text._ZN7cutlass13device_kernelINS_4gemm6kernel13GemmUniversalIN4cute5tupleIJiiiiEEENS1_10collective13CollectiveMmaINS1_35MainloopSm100TmaUmmaWarpSpecializedILi3ELi2ELi2ENS5_IJNS4_1CILi1EEENSA_ILi2EEESB_EEEEENS5_IJNSA_ILi128EEENSA_ILi256EEESF_EEENS_12float_e5m2_tENS5_IJlSB_lEEESI_SJ_NS4_8TiledMMAINS4_8MMA_AtomIJNS4_10MMA_TraitsINS4_19SM100_MMA_F8F6F4_SSEJSI_SI_fSF_SG_NS4_17integral_constantINS4_4UMMA5MajorELSQ_0EEESR_NSO_INSP_7ScaleInELSS_0EEEST_EEEEEENS4_6LayoutINS5_IJSB_SB_SB_EEENS5_IJNSA_ILi0EEESY_SY_EEEEENS5_IJNS4_10UnderscoreES11_S11_EEEEENS4_23SM90_TMA_LOAD_MULTICASTENS4_14ComposedLayoutINS4_7SwizzleILi3ELi4ELi3EEENS4_18smem_ptr_flag_bitsILi8EEENSW_INS5_IJNSA_ILi8EEESF_EEENS5_IJSF_SB_EEEEEEEvNS4_8identityENS4_13SM90_TMA_LOADES1E_vS1F_EENS_8epilogue10collective18CollectiveEpilogueINS1I_23Sm100TmaWarpSpecializedILi4ELi2ELi64ELb0ELb0EEEJSH_NS5_IJNSW_ISF_SB_EENSW_INSA_ILi64EEESB_EEEEESI_SJ_SI_SJ_NS1I_6fusion15FusionCallbacksIS1M_NS1R_17LinearCombinationISI_fSI_fLNS_15FloatRoundStyleE2EEESH_S1Q_JEEENS4_5SM1004TMEM4LOAD26SM100_TMEM_LOAD_32dp32b64xES1G_NS15_INS16_ILi2ELi4ELi3EEES19_NSW_INS5_IJS1A_S1O_EEENS5_IJS1O_SB_EEEEEEENS4_39AutoVectorizingCopyWithAssumedAlignmentILi128EEENS4_14SM90_TMA_STOREES25_S27_S27_EEEvvEEEEvNT_6ParamsE,"ax",@progbits
	.align	128
.text._ZN7cutlass13device_kernelINS_4gemm6kernel13GemmUniversalIN4cute5tupleIJiiiiEEENS1_10collective13CollectiveMmaINS1_35MainloopSm100TmaUmmaWarpSpecializedILi3ELi2ELi2ENS5_IJNS4_1CILi1EEENSA_ILi2EEESB_EEEEENS5_IJNSA_ILi128EEENSA_ILi256EEESF_EEENS_12float_e5m2_tENS5_IJlSB_lEEESI_SJ_NS4_8TiledMMAINS4_8MMA_AtomIJNS4_10MMA_TraitsINS4_19SM100_MMA_F8F6F4_SSEJSI_SI_fSF_SG_NS4_17integral_constantINS4_4UMMA5MajorELSQ_0EEESR_NSO_INSP_7ScaleInELSS_0EEEST_EEEEEENS4_6LayoutINS5_IJSB_SB_SB_EEENS5_IJNSA_ILi0EEESY_SY_EEEEENS5_IJNS4_10UnderscoreES11_S11_EEEEENS4_23SM90_TMA_LOAD_MULTICASTENS4_14ComposedLayoutINS4_7SwizzleILi3ELi4ELi3EEENS4_18smem_ptr_flag_bitsILi8EEENSW_INS5_IJNSA_ILi8EEESF_EEENS5_IJSF_SB_EEEEEEEvNS4_8identityENS4_13SM90_TMA_LOADES1E_vS1F_EENS_8epilogue10collective18CollectiveEpilogueINS1I_23Sm100TmaWarpSpecializedILi4ELi2ELi64ELb0ELb0EEEJSH_NS5_IJNSW_ISF_SB_EENSW_INSA_ILi64EEESB_EEEEESI_SJ_SI_SJ_NS1I_6fusion15FusionCallbacksIS1M_NS1R_17LinearCombinationISI_fSI_fLNS_15FloatRoundStyleE2EEESH_S1Q_JEEENS4_5SM1004TMEM4LOAD26SM100_TMEM_LOAD_32dp32b64xES1G_NS15_INS16_ILi2ELi4ELi3EEES19_NSW_INS5_IJS1A_S1O_EEENS5_IJS1O_SB_EEEEEEENS4_39AutoVectorizingCopyWithAssumedAlignmentILi128EEENS4_14SM90_TMA_STOREES25_S27_S27_EEEvvEEEEvNT_6ParamsE:
        .type           _ZN7cutlass13device_kernelINS_4gemm6kernel13GemmUniversalIN4cute5tupleIJiiiiEEENS1_10collective13CollectiveMmaINS1_35MainloopSm100TmaUmmaWarpSpecializedILi3ELi2ELi2ENS5_IJNS4_1CILi1EEENSA_ILi2EEESB_EEEEENS5_IJNSA_ILi128EEENSA_ILi256EEESF_EEENS_12float_e5m2_tENS5_IJlSB_lEEESI_SJ_NS4_8TiledMMAINS4_8MMA_AtomIJNS4_10MMA_TraitsINS4_19SM100_MMA_F8F6F4_SSEJSI_SI_fSF_SG_NS4_17integral_constantINS4_4UMMA5MajorELSQ_0EEESR_NSO_INSP_7ScaleInELSS_0EEEST_EEEEEENS4_6LayoutINS5_IJSB_SB_SB_EEENS5_IJNSA_ILi0EEESY_SY_EEEEENS5_IJNS4_10UnderscoreES11_S11_EEEEENS4_23SM90_TMA_LOAD_MULTICASTENS4_14ComposedLayoutINS4_7SwizzleILi3ELi4ELi3EEENS4_18smem_ptr_flag_bitsILi8EEENSW_INS5_IJNSA_ILi8EEESF_EEENS5_IJSF_SB_EEEEEEEvNS4_8identityENS4_13SM90_TMA_LOADES1E_vS1F_EENS_8epilogue10collective18CollectiveEpilogueINS1I_23Sm100TmaWarpSpecializedILi4ELi2ELi64ELb0ELb0EEEJSH_NS5_IJNSW_ISF_SB_EENSW_INSA_ILi64EEESB_EEEEESI_SJ_SI_SJ_NS1I_6fusion15FusionCallbacksIS1M_NS1R_17LinearCombinationISI_fSI_fLNS_15FloatRoundStyleE2EEESH_S1Q_JEEENS4_5SM1004TMEM4LOAD26SM100_TMEM_LOAD_32dp32b64xES1G_NS15_INS16_ILi2ELi4ELi3EEES19_NSW_INS5_IJS1A_S1O_EEENS5_IJS1O_SB_EEEEEEENS4_39AutoVectorizingCopyWithAssumedAlignmentILi128EEENS4_14SM90_TMA_STOREES25_S27_S27_EEEvvEEEEvNT_6ParamsE,@function
        .size           _ZN7cutlass13device_kernelINS_4gemm6kernel13GemmUniversalIN4cute5tupleIJiiiiEEENS1_10collective13CollectiveMmaINS1_35MainloopSm100TmaUmmaWarpSpecializedILi3ELi2ELi2ENS5_IJNS4_1CILi1EEENSA_ILi2EEESB_EEEEENS5_IJNSA_ILi128EEENSA_ILi256EEESF_EEENS_12float_e5m2_tENS5_IJlSB_lEEESI_SJ_NS4_8TiledMMAINS4_8MMA_AtomIJNS4_10MMA_TraitsINS4_19SM100_MMA_F8F6F4_SSEJSI_SI_fSF_SG_NS4_17integral_constantINS4_4UMMA5MajorELSQ_0EEESR_NSO_INSP_7ScaleInELSS_0EEEST_EEEEEENS4_6LayoutINS5_IJSB_SB_SB_EEENS5_IJNSA_ILi0EEESY_SY_EEEEENS5_IJNS4_10UnderscoreES11_S11_EEEEENS4_23SM90_TMA_LOAD_MULTICASTENS4_14ComposedLayoutINS4_7SwizzleILi3ELi4ELi3EEENS4_18smem_ptr_flag_bitsILi8EEENSW_INS5_IJNSA_ILi8EEESF_EEENS5_IJSF_SB_EEEEEEEvNS4_8identityENS4_13SM90_TMA_LOADES1E_vS1F_EENS_8epilogue10collective18CollectiveEpilogueINS1I_23Sm100TmaWarpSpecializedILi4ELi2ELi64ELb0ELb0EEEJSH_NS5_IJNSW_ISF_SB_EENSW_INSA_ILi64EEESB_EEEEESI_SJ_SI_SJ_NS1I_6fusion15FusionCallbacksIS1M_NS1R_17LinearCombinationISI_fSI_fLNS_15FloatRoundStyleE2EEESH_S1Q_JEEENS4_5SM1004TMEM4LOAD26SM100_TMEM_LOAD_32dp32b64xES1G_NS15_INS16_ILi2ELi4ELi3EEES19_NSW_INS5_IJS1A_S1O_EEENS5_IJS1O_SB_EEEEEEENS4_39AutoVectorizingCopyWithAssumedAlignmentILi128EEENS4_14SM90_TMA_STOREES25_S27_S27_EEEvvEEEEvNT_6ParamsE,(.L_x_171 - _ZN7cutlass13device_kernelINS_4gemm6kernel13GemmUniversalIN4cute5tupleIJiiiiEEENS1_10collective13CollectiveMmaINS1_35MainloopSm100TmaUmmaWarpSpecializedILi3ELi2ELi2ENS5_IJNS4_1CILi1EEENSA_ILi2EEESB_EEEEENS5_IJNSA_ILi128EEENSA_ILi256EEESF_EEENS_12float_e5m2_tENS5_IJlSB_lEEESI_SJ_NS4_8TiledMMAINS4_8MMA_AtomIJNS4_10MMA_TraitsINS4_19SM100_MMA_F8F6F4_SSEJSI_SI_fSF_SG_NS4_17integral_constantINS4_4UMMA5MajorELSQ_0EEESR_NSO_INSP_7ScaleInELSS_0EEEST_EEEEEENS4_6LayoutINS5_IJSB_SB_SB_EEENS5_IJNSA_ILi0EEESY_SY_EEEEENS5_IJNS4_10UnderscoreES11_S11_EEEEENS4_23SM90_TMA_LOAD_MULTICASTENS4_14ComposedLayoutINS4_7SwizzleILi3ELi4ELi3EEENS4_18smem_ptr_flag_bitsILi8EEENSW_INS5_IJNSA_ILi8EEESF_EEENS5_IJSF_SB_EEEEEEEvNS4_8identityENS4_13SM90_TMA_LOADES1E_vS1F_EENS_8epilogue10collective18CollectiveEpilogueINS1I_23Sm100TmaWarpSpecializedILi4ELi2ELi64ELb0ELb0EEEJSH_NS5_IJNSW_ISF_SB_EENSW_INSA_ILi64EEESB_EEEEESI_SJ_SI_SJ_NS1I_6fusion15FusionCallbacksIS1M_NS1R_17LinearCombinationISI_fSI_fLNS_15FloatRoundStyleE2EEESH_S1Q_JEEENS4_5SM1004TMEM4LOAD26SM100_TMEM_LOAD_32dp32b64xES1G_NS15_INS16_ILi2ELi4ELi3EEES19_NSW_INS5_IJS1A_S1O_EEENS5_IJS1O_SB_EEEEEEENS4_39AutoVectorizingCopyWithAssumedAlignmentILi128EEENS4_14SM90_TMA_STOREES25_S27_S27_EEEvvEEEEvNT_6ParamsE)
        .other          _ZN7cutlass13device_kernelINS_4gemm6kernel13GemmUniversalIN4cute5tupleIJiiiiEEENS1_10collective13CollectiveMmaINS1_35MainloopSm100TmaUmmaWarpSpecializedILi3ELi2ELi2ENS5_IJNS4_1CILi1EEENSA_ILi2EEESB_EEEEENS5_IJNSA_ILi128EEENSA_ILi256EEESF_EEENS_12float_e5m2_tENS5_IJlSB_lEEESI_SJ_NS4_8TiledMMAINS4_8MMA_AtomIJNS4_10MMA_TraitsINS4_19SM100_MMA_F8F6F4_SSEJSI_SI_fSF_SG_NS4_17integral_constantINS4_4UMMA5MajorELSQ_0EEESR_NSO_INSP_7ScaleInELSS_0EEEST_EEEEEENS4_6LayoutINS5_IJSB_SB_SB_EEENS5_IJNSA_ILi0EEESY_SY_EEEEENS5_IJNS4_10UnderscoreES11_S11_EEEEENS4_23SM90_TMA_LOAD_MULTICASTENS4_14ComposedLayoutINS4_7SwizzleILi3ELi4ELi3EEENS4_18smem_ptr_flag_bitsILi8EEENSW_INS5_IJNSA_ILi8EEESF_EEENS5_IJSF_SB_EEEEEEEvNS4_8identityENS4_13SM90_TMA_LOADES1E_vS1F_EENS_8epilogue10collective18CollectiveEpilogueINS1I_23Sm100TmaWarpSpecializedILi4ELi2ELi64ELb0ELb0EEEJSH_NS5_IJNSW_ISF_SB_EENSW_INSA_ILi64EEESB_EEEEESI_SJ_SI_SJ_NS1I_6fusion15FusionCallbacksIS1M_NS1R_17LinearCombinationISI_fSI_fLNS_15FloatRoundStyleE2EEESH_S1Q_JEEENS4_5SM1004TMEM4LOAD26SM100_TMEM_LOAD_32dp32b64xES1G_NS15_INS16_ILi2ELi4ELi3EEES19_NSW_INS5_IJS1A_S1O_EEENS5_IJS1O_SB_EEEEEEENS4_39AutoVectorizingCopyWithAssumedAlignmentILi128EEENS4_14SM90_TMA_STOREES25_S27_S27_EEEvvEEEEvNT_6ParamsE,@"STO_CUDA_ENTRY STV_DEFAULT"
_ZN7cutlass13device_kernelINS_4gemm6kernel13GemmUniversalIN4cute5tupleIJiiiiEEENS1_10collective13CollectiveMmaINS1_35MainloopSm100TmaUmmaWarpSpecializedILi3ELi2ELi2ENS5_IJNS4_1CILi1EEENSA_ILi2EEESB_EEEEENS5_IJNSA_ILi128EEENSA_ILi256EEESF_EEENS_12float_e5m2_tENS5_IJlSB_lEEESI_SJ_NS4_8TiledMMAINS4_8MMA_AtomIJNS4_10MMA_TraitsINS4_19SM100_MMA_F8F6F4_SSEJSI_SI_fSF_SG_NS4_17integral_constantINS4_4UMMA5MajorELSQ_0EEESR_NSO_INSP_7ScaleInELSS_0EEEST_EEEEEENS4_6LayoutINS5_IJSB_SB_SB_EEENS5_IJNSA_ILi0EEESY_SY_EEEEENS5_IJNS4_10UnderscoreES11_S11_EEEEENS4_23SM90_TMA_LOAD_MULTICASTENS4_14ComposedLayoutINS4_7SwizzleILi3ELi4ELi3EEENS4_18smem_ptr_flag_bitsILi8EEENSW_INS5_IJNSA_ILi8EEESF_EEENS5_IJSF_SB_EEEEEEEvNS4_8identityENS4_13SM90_TMA_LOADES1E_vS1F_EENS_8epilogue10collective18CollectiveEpilogueINS1I_23Sm100TmaWarpSpecializedILi4ELi2ELi64ELb0ELb0EEEJSH_NS5_IJNSW_ISF_SB_EENSW_INSA_ILi64EEESB_EEEEESI_SJ_SI_SJ_NS1I_6fusion15FusionCallbacksIS1M_NS1R_17LinearCombinationISI_fSI_fLNS_15FloatRoundStyleE2EEESH_S1Q_JEEENS4_5SM1004TMEM4LOAD26SM100_TMEM_LOAD_32dp32b64xES1G_NS15_INS16_ILi2ELi4ELi3EEES19_NSW_INS5_IJS1A_S1O_EEENS5_IJS1O_SB_EEEEEEENS4_39AutoVectorizingCopyWithAssumedAlignmentILi128EEENS4_14SM90_TMA_STOREES25_S27_S27_EEEvvEEEEvNT_6ParamsE:
[----:B------:R-:W1:Y:S01]  /*0000*/  LDC R1, c[0x0][0x37c] ;  /* 0x0000df00ff017b82 */ /* 0x000e620000000800 */
[----:B------:R-:W2:Y:S01]  /*0010*/  S2R R170, SR_TID.X ;  /* 0x0000000000aa7919 */ /* 0x000ea20000002100 */
[----:B------:R-:W3:Y:S01]  /*0020*/  LDCU.64 UR8, c[0x0][0x890] ;  /* 0x00011200ff0877ac */ /* 0x000ee20008000a00 */
[----:B------:R-:W-:Y:S02]  /*0030*/  PRMT R158, RZ, 0x7610, R158 ;  /* 0x00007610ff9e7816 */ /* 0x000fe4000000009e */
[----:B------:R-:W-:Y:S01]  /*0040*/  ELECT P3, URZ, PT ;  /* 0x0000000000ff782f */ /* 0x000fe20003860000 */
[----:B---3--:R-:W-:-:S04]  /*0050*/  UISETP.NE.U32.AND UP0, UPT, UR8, URZ, UPT ;  /* 0x000000ff0800728c */ /* 0x008fc8000bf05070 */
[----:B------:R-:W-:Y:S01]  /*0060*/  UISETP.NE.AND.EX UP0, UPT, UR9, URZ, UPT, UP0 ;  /* 0x000000ff0900728c */ /* 0x000fe2000bf05300 */
[----:B--2---:R-:W-:-:S05]  /*0070*/  SHF.R.U32.HI R159, RZ, 0x5, R170 ;  /* 0x00000005ff9f7819 */ /* 0x004fca00000116aa */
[----:B------:R-:W2:Y:S02]  /*0080*/  SHFL.IDX PT, R0, R159, RZ, 0x1f ;  /* 0x00001fff9f007589 */ /* 0x000ea400000e0000 */
[----:B--2---:R-:W-:Y:S01]  /*0090*/  R2UR UR17, R0 ;  /* 0x00000000001172ca */ /* 0x004fe200000e0000 */
[----:B-1----:R-:W-:-:S14]  /*00a0*/  BRA.U UP0, `(.L_x_0) ;  /* 0x0000000100307547 */ /* 0x002fdc000b800000 */
[----:B------:R-:W1:Y:S02]  /*00b0*/  LDCU.64 UR4, c[0x0][0x888] ;  /* 0x00011100ff0477ac */ /* 0x000e640008000a00 */
[----:B-1----:R-:W-:-:S04]  /*00c0*/  UISETP.NE.U32.AND UP0, UPT, UR4, URZ, UPT ;  /* 0x000000ff0400728c */ /* 0x002fc8000bf05070 */
[----:B------:R-:W-:-:S09]  /*00d0*/  UISETP.NE.AND.EX UP0, UPT, UR5, URZ, UPT, UP0 ;  /* 0x000000ff0500728c */ /* 0x000fd2000bf05300 */
[----:B------:R-:W-:Y:S05]  /*00e0*/  BRA.U !UP0, `(.L_x_1) ;  /* 0x0000000108147547 */ /* 0x000fea000b800000 */
[----:B------:R-:W1:Y:S01]  /*00f0*/  LDC.64 R2, c[0x0][0x888] ;  /* 0x00022200ff027b82 */ /* 0x000e620000000a00 */
[----:B------:R-:W1:Y:S02]  /*0100*/  LDCU.64 UR4, c[0x0][0x358] ;  /* 0x00006b00ff0477ac */ /* 0x000e640008000a00 */
[----:B-1----:R1:W5:Y:S01]  /*0110*/  LDG.E R73, desc[UR4][R2.64] ;  /* 0x0000000402497981 */ /* 0x002362000c1e1900 */
[----:B------:R-:W-:Y:S01]  /*0120*/  HFMA2 R158, -RZ, RZ, 0, 5.9604644775390625e-08 ;  /* 0x00000001ff9e7431 */ /* 0x000fe200000001ff */
[----:B------:R-:W-:Y:S05]  /*0130*/  BRA `(.L_x_0) ;  /* 0x00000000000c7947 */ /* 0x000fea0003800000 */
.L_x_1:
[----:B------:R-:W1:Y:S01]  /*0140*/  LDCU UR4, c[0x0][0x880] ;  /* 0x00011000ff0477ac */ /* 0x000e620008000800 */
[----:B------:R-:W-:Y:S01]  /*0150*/  HFMA2 R158, -RZ, RZ, 0, 5.9604644775390625e-08 ;  /* 0x00000001ff9e7431 */ /* 0x000fe200000001ff */
[----:B-1----:R-:W-:-:S07]  /*0160*/  MOV R73, UR4 ;  /* 0x0000000400497c02 */ /* 0x002fce0008000f00 */
.L_x_0:
[----:B------:R-:W2:Y:S02]  /*0170*/  LDCU.64 UR4, c[0x0][0x8b0] ;  /* 0x00011600ff0477ac */ /* 0x000ea40008000a00 */
[----:B--2---:R-:W-:-:S04]  /*0180*/  UISETP.NE.U32.AND UP0, UPT, UR4, URZ, UPT ;  /* 0x000000ff0400728c */ /* 0x004fc8000bf05070 */
[----:B------:R-:W-:-:S09]  /*0190*/  UISETP.NE.AND.EX UP0, UPT, UR5, URZ, UPT, UP0 ;  /* 0x000000ff0500728c */ /* 0x000fd2000bf05300 */
[----:B------:R-:W-:Y:S05]  /*01a0*/  BRA.U UP0, `(.L_x_2) ;  /* 0x0000000100287547 */ /* 0x000fea000b800000 */
[----:B------:R-:W2:Y:S02]  /*01b0*/  LDCU.64 UR4, c[0x0][0x8a8] ;  /* 0x00011500ff0477ac */ /* 0x000ea40008000a00 */
[----:B--2---:R-:W-:-:S04]  /*01c0*/  UISETP.NE.U32.AND UP0, UPT, UR4, URZ, UPT ;  /* 0x000000ff0400728c */ /* 0x004fc8000bf05070 */
[----:B------:R-:W-:-:S09]  /*01d0*/  UISETP.NE.AND.EX UP0, UPT, UR5, URZ, UPT, UP0 ;  /* 0x000000ff0500728c */ /* 0x000fd2000bf05300 */
[----:B------:R-:W-:Y:S05]  /*01e0*/  BRA.U !UP0, `(.L_x_3) ;  /* 0x0000000108107547 */ /* 0x000fea000b800000 */
[----:B------:R-:W2:Y:S01]  /*01f0*/  LDC.64 R70, c[0x0][0x8a8] ;  /* 0x00022a00ff467b82 */ /* 0x000ea20000000a00 */
[----:B------:R-:W2:Y:S02]  /*0200*/  LDCU.64 UR4, c[0x0][0x358] ;  /* 0x00006b00ff0477ac */ /* 0x000ea40008000a00 */
[----:B--2---:R2:W5:Y:S01]  /*0210*/  LDG.E R70, desc[UR4][R70.64] ;  /* 0x0000000446467981 */ /* 0x004562000c1e1900 */
[----:B------:R-:W-:Y:S05]  /*0220*/  BRA `(.L_x_2) ;  /* 0x0000000000087947 */ /* 0x000fea0003800000 */
.L_x_3:
[----:B------:R-:W2:Y:S02]  /*0230*/  LDCU UR4, c[0x0][0x8a0] ;  /* 0x00011400ff0477ac */ /* 0x000ea40008000800 */
[----:B--2---:R-:W-:Y:S02]  /*0240*/  MOV R70, UR4 ;  /* 0x0000000400467c02 */ /* 0x004fe40008000f00 */
.L_x_2:
[----:B------:R-:W-:Y:S01]  /*0250*/  IMAD.U32 R0, RZ, RZ, UR17 ;  /* 0x00000011ff007e24 */ /* 0x000fe2000f8e00ff */
[----:B------:R-:W-:Y:S04]  /*0260*/  BSSY.RECONVERGENT B0, `(.L_x_4) ;  /* 0x000000c000007945 */ /* 0x000fe80003800200 */
[C---:B------:R-:W-:Y:S02]  /*0270*/  ISETP.NE.OR P1, PT, R0.reuse, 0x1, !P3 ;  /* 0x000000010000780c */ /* 0x040fe40005f25670 */
[----:B------:R-:W-:-:S11]  /*0280*/  ISETP.NE.OR P0, PT, R0, 0x3, !P3 ;  /* 0x000000030000780c */ /* 0x000fd60005f05670 */
[----:B------:R-:W-:Y:S05]  /*0290*/  @P1 BRA `(.L_x_5) ;  /* 0x0000000000201947 */ /* 0x000fea0003800000 */
[----:B------:R-:W3:Y:S02]  /*02a0*/  LDCU.64 UR4, c[0x0][0x348] ;  /* 0x00006900ff0477ac */ /* 0x000ee40008000a00 */
[----:B---3--:R-:W-:Y:S02]  /*02b0*/  UIADD3 UR6, UP1, UPT, UR4, 0x80, URZ ;  /* 0x0000008004067890 */ /* 0x008fe4000ff3e0ff */
[----:B------:R-:W-:Y:S02]  /*02c0*/  UIADD3 UR4, UP0, UPT, UR4, 0x180, URZ ;  /* 0x0000018004047890 */ /* 0x000fe4000ff1e0ff */
[----:B------:R-:W-:Y:S02]  /*02d0*/  UIADD3.X UR7, UPT, UPT, URZ, UR5, URZ, UP1, !UPT ;  /* 0x00000005ff077290 */ /* 0x000fe40008ffe4ff */
[----:B------:R-:W-:-:S07]  /*02e0*/  UIADD3.X UR5, UPT, UPT, URZ, UR5, URZ, UP0, !UPT ;  /* 0x00000005ff057290 */ /* 0x000fce00087fe4ff */
[----:B------:R3:W-:Y:S02]  /*02f0*/  UTMACCTL.PF [UR6] ;  /* 0x00000000060079b9 */ /* 0x0007e40008040000 */
[----:B------:R3:W-:Y:S02]  /*0300*/  UTMACCTL.PF [UR4] ;  /* 0x00000000040079b9 */ /* 0x0007e40008040000 */
[----:B---3--:R-:W-:Y:S01]  /*0310*/  NOP ;  /* 0x0000000000007918 */ /* 0x008fe20000000000 */
.L_x_5:
[----:B------:R-:W-:Y:S05]  /*0320*/  BSYNC.RECONVERGENT B0 ;  /* 0x0000000000007941 */ /* 0x000fea0003800200 */
.L_x_4:
[----:B------:R-:W-:Y:S04]  /*0330*/  BSSY.RECONVERGENT B0, `(.L_x_6) ;  /* 0x000000a000007945 */ /* 0x000fe80003800200 */
        /* <DEDUP_REMOVED lines=9> */
.L_x_7:
[----:B------:R-:W-:Y:S05]  /*03d0*/  BSYNC.RECONVERGENT B0 ;  /* 0x0000000000007941 */ /* 0x000fea0003800200 */
.L_x_6:
[----:B------:R-:W3:Y:S01]  /*03e0*/  LDCU.64 UR4, c[0x0][0x888] ;  /* 0x00011100ff0477ac */ /* 0x000ee20008000a00 */
[----:B------:R-:W-:Y:S02]  /*03f0*/  UISETP.EQ.U32.AND UP1, UPT, UR8, URZ, UPT ;  /* 0x000000ff0800728c */ /* 0x000fe4000bf22070 */
[----:B------:R-:W-:Y:S02]  /*0400*/  UPLOP3.LUT UP3, UPT, UPT, UPT, UPT, 0x80, 0x8 ;  /* 0x000000000008789c */ /* 0x000fe40003f6f070 */
[----:B---3--:R-:W-:-:S04]  /*0410*/  UISETP.NE.U32.AND UP0, UPT, UR4, URZ, UPT ;  /* 0x000000ff0400728c */ /* 0x008fc8000bf05070 */
[----:B------:R-:W-:-:S04]  /*0420*/  UISETP.NE.AND.EX UP0, UPT, UR5, URZ, UPT, UP0 ;  /* 0x000000ff0500728c */ /* 0x000fc8000bf05300 */
[----:B------:R-:W-:-:S04]  /*0430*/  UISETP.EQ.OR.EX UP2, UPT, UR9, URZ, !UP0, UP1 ;  /* 0x000000ff0900728c */ /* 0x000fc8000c742710 */
[----:B------:R-:W-:-:S06]  /*0440*/  UP2UR UR4, UPR, URZ, 0x4 ;  /* 0x00000004ff047883 */ /* 0x000fcc0008000000 */
[----:B------:R-:W-:Y:S01]  /*0450*/  MOV R161, UR4 ;  /* 0x0000000400a17c02 */ /* 0x000fe20008000f00 */
[----:B------:R-:W-:Y:S06]  /*0460*/  BRA.U !UP2, `(.L_x_8) ;  /* 0x000000010a207547 */ /* 0x000fec000b800000 */
[----:B------:R-:W-:Y:S01]  /*0470*/  UISETP.NE.U32.AND UP1, UPT, UR8, URZ, UPT ;  /* 0x000000ff0800728c */ /* 0x000fe2000bf25070 */
[----:B-----5:R-:W-:Y:S01]  /*0480*/  FSETP.NEU.AND P0, PT, R73, RZ, PT ;  /* 0x000000ff4900720b */ /* 0x020fe20003f0d000 */
[----:B------:R-:W-:Y:S02]  /*0490*/  USEL UR4, URZ, 0xffffffff, UP0 ;  /* 0xffffffffff047887 */ /* 0x000fe40008000000 */
[----:B------:R-:W-:-:S10]  /*04a0*/  UISETP.NE.AND.EX UP1, UPT, UR9, URZ, UPT, UP1 ;  /* 0x000000ff0900728c */ /* 0x000fd4000bf25310 */
[----:B------:R-:W-:Y:S01]  /*04b0*/  VOTEU.ANY UP0, P0 ;  /* 0x0000000000ff7886 */ /* 0x000fe20000000100 */
[----:B------:R-:W-:-:S04]  /*04c0*/  @!UP1 USEL UR4, URZ, 0xffffffff, UP0 ;  /* 0xffffffffff049887 */ /* 0x000fc80008000000 */
[----:B------:R-:W-:-:S04]  /*04d0*/  ULOP3.LUT UR4, UR4, 0x1, URZ, 0xc0, !UPT ;  /* 0x0000000104047892 */ /* 0x000fc8000f8ec0ff */
[----:B------:R-:W-:-:S11]  /*04e0*/  UISETP.NE.U32.AND UP3, UPT, UR4, 0x1, UPT ;  /* 0x000000010400788c */ /* 0x000fd6000bf65070 */
.L_x_8:
[----:B-1----:R-:W1:Y:S01]  /*04f0*/  SHFL.IDX PT, R2, R159, RZ, 0x1f ;  /* 0x00001fff9f027589 */ /* 0x002e6200000e0000 */
[----:B------:R-:W-:-:S04]  /*0500*/  UISETP.NE.AND UP0, UPT, UR17, 0x2, UPT ;  /* 0x000000021100788c */ /* 0x000fc8000bf05270 */
[----:B------:R-:W-:Y:S01]  /*0510*/  USEL UR48, URZ, 0x1, UP0 ;  /* 0x00000001ff307887 */ /* 0x000fe20008000000 */
[----:B-1----:R-:W-:-:S13]  /*0520*/  ISETP.NE.AND P0, PT, R2, RZ, PT ;  /* 0x000000ff0200720c */ /* 0x002fda0003f05270 */
[----:B------:R-:W-:Y:S05]  /*0530*/  @P0 BRA `(.L_x_9) ;  /* 0x0000000000500947 */ /* 0x000fea0003800000 */
[----:B------:R-:W1:Y:S01]  /*0540*/  S2UR UR4, SR_CgaCtaId ;  /* 0x00000000000479c3 */ /* 0x000e620000008800 */
[----:B------:R-:W-:Y:S01]  /*0550*/  UMOV UR5, 0x400 ;  /* 0x0000040000057882 */ /* 0x000fe20000000000 */
[----:B------:R-:W-:Y:S01]  /*0560*/  UMOV UR8, 0x1 ;  /* 0x0000000100087882 */ /* 0x000fe20000000000 */
[----:B------:R-:W-:Y:S01]  /*0570*/  UMOV UR6, 0x2 ;  /* 0x0000000200067882 */ /* 0x000fe20000000000 */
[----:B------:R-:W-:-:S04]  /*0580*/  UIADD3 UR8, UPT, UPT, -UR8, 0x100000, URZ ;  /* 0x0010000008087890 */ /* 0x000fc8000fffe1ff */
[----:B------:R-:W-:Y:S02]  /*0590*/  USHF.L.U32 UR9, UR8, 0xb, URZ ;  /* 0x0000000b08097899 */ /* 0x000fe400080006ff */
[----:B------:R-:W-:Y:S02]  /*05a0*/  USHF.L.U32 UR8, UR8, 0x1, URZ ;  /* 0x0000000108087899 */ /* 0x000fe400080006ff */
[----:B------:R-:W-:-:S04]  /*05b0*/  UIADD3 UR6, UPT, UPT, -UR6, 0x100000, URZ ;  /* 0x0010000006067890 */ /* 0x000fc8000fffe1ff */
[----:B------:R-:W-:Y:S02]  /*05c0*/  USHF.L.U32 UR7, UR6, 0xb, URZ ;  /* 0x0000000b06077899 */ /* 0x000fe400080006ff */
[----:B------:R-:W-:Y:S01]  /*05d0*/  USHF.L.U32 UR6, UR6, 0x1, URZ ;  /* 0x0000000106067899 */ /* 0x000fe200080006ff */
[----:B------:R-:W-:Y:S01]  /*05e0*/  ELECT P0, URZ, PT ;  /* 0x0000000000ff782f */ /* 0x000fe20003800000 */
[----:B-1----:R-:W-:Y:S01]  /*05f0*/  ULEA UR4, UR4, UR5, 0x18 ;  /* 0x0000000504047291 */ /* 0x002fe2000f8ec0ff */
[----:B------:R-:W1:Y:S11]  /*0600*/  FENCE.VIEW.ASYNC.S ;  /* 0x00000000000073c6 */ /* 0x000e760000000000 */
[----:B-1----:R1:W3:Y:S01]  /*0610*/  SYNCS.EXCH.64 URZ, [UR4], UR8 ;  /* 0x0000000804ff75b2 */ /* 0x0022e20008000100 */
[----:B------:R1:W4:Y:S01]  /*0620*/  SYNCS.EXCH.64 URZ, [UR4+0x18], UR6 ;  /* 0x0000180604ff75b2 */ /* 0x0003220008000100 */
[----:B------:R1:W1:Y:S01]  /*0630*/  SYNCS.EXCH.64 URZ, [UR4+0x8], UR8 ;  /* 0x0000080804ff75b2 */ /* 0x0002620008000100 */
[----:B------:R1:W1:Y:S01]  /*0640*/  SYNCS.EXCH.64 URZ, [UR4+0x20], UR6 ;  /* 0x0000200604ff75b2 */ /* 0x0002620008000100 */
[----:B------:R1:W1:Y:S01]  /*0650*/  SYNCS.EXCH.64 URZ, [UR4+0x10], UR8 ;  /* 0x0000100804ff75b2 */ /* 0x0002620008000100 */
[----:B------:R1:W1:Y:S01]  /*0660*/  SYNCS.EXCH.64 URZ, [UR4+0x28], UR6 ;  /* 0x0000280604ff75b2 */ /* 0x0002620008000100 */
[----:B------:R-:W-:Y:S01]  /*0670*/  NOP ;  /* 0x0000000000007918 */ /* 0x000fe20000000000 */
.L_x_9:
[----:B------:R-:W2:Y:S01]  /*0680*/  SHFL.IDX PT, R2, R159, RZ, 0x1f ;  /* 0x00001fff9f027589 */ /* 0x000ea200000e0000 */
[----:B------:R-:W-:Y:S01]  /*0690*/  NOP ;  /* 0x0000000000007918 */ /* 0x000fe20000000000 */
[----:B--2---:R-:W-:-:S13]  /*06a0*/  ISETP.NE.AND P0, PT, R2, 0x1, PT ;  /* 0x000000010200780c */ /* 0x004fda0003f05270 */
[----:B------:R-:W-:Y:S05]  /*06b0*/  @P0 BRA `(.L_x_10) ;  /* 0x0000000000580947 */ /* 0x000fea0003800000 */
[----:B-1----:R-:W1:Y:S01]  /*06c0*/  S2UR UR4, SR_CgaCtaId ;  /* 0x00000000000479c3 */ /* 0x002e620000008800 */
        /* <DEDUP_REMOVED lines=12> */
[----:B-1----:R2:W1:Y:S01]  /*0790*/  SYNCS.EXCH.64 URZ, [UR4+0x30], UR8 ;  /* 0x0000300804ff75b2 */ /* 0x0024620008000100 */
[----:B------:R2:W1:Y:S01]  /*07a0*/  SYNCS.EXCH.64 URZ, [UR4+0x50], UR6 ;  /* 0x0000500604ff75b2 */ /* 0x0004620008000100 */
[----:B------:R2:W1:Y:S01]  /*07b0*/  SYNCS.EXCH.64 URZ, [UR4+0x38], UR8 ;  /* 0x0000380804ff75b2 */ /* 0x0004620008000100 */
[----:B------:R2:W1:Y:S01]  /*07c0*/  SYNCS.EXCH.64 URZ, [UR4+0x58], UR6 ;  /* 0x0000580604ff75b2 */ /* 0x0004620008000100 */
[----:B------:R2:W1:Y:S01]  /*07d0*/  SYNCS.EXCH.64 URZ, [UR4+0x40], UR8 ;  /* 0x0000400804ff75b2 */ /* 0x0004620008000100 */
[----:B------:R2:W1:Y:S01]  /*07e0*/  SYNCS.EXCH.64 URZ, [UR4+0x60], UR6 ;  /* 0x0000600604ff75b2 */ /* 0x0004620008000100 */
[----:B------:R2:W1:Y:S01]  /*07f0*/  SYNCS.EXCH.64 URZ, [UR4+0x48], UR8 ;  /* 0x0000480804ff75b2 */ /* 0x0004620008000100 */
[----:B------:R2:W1:Y:S02]  /*0800*/  SYNCS.EXCH.64 URZ, [UR4+0x68], UR6 ;  /* 0x0000680604ff75b2 */ /* 0x0004640008000100 */
[----:B--2---:R-:W-:Y:S01]  /*0810*/  NOP ;  /* 0x0000000000007918 */ /* 0x004fe20000000000 */
.L_x_10:
[----:B------:R-:W2:Y:S01]  /*0820*/  SHFL.IDX PT, R2, R159, RZ, 0x1f ;  /* 0x00001fff9f027589 */ /* 0x000ea200000e0000 */
[----:B------:R-:W-:Y:S01]  /*0830*/  NOP ;  /* 0x0000000000007918 */ /* 0x000fe20000000000 */
[----:B--2---:R-:W-:-:S13]  /*0840*/  ISETP.NE.AND P0, PT, R2, 0x3, PT ;  /* 0x000000030200780c */ /* 0x004fda0003f05270 */
[----:B------:R-:W-:Y:S05]  /*0850*/  @P0 BRA `(.L_x_11) ;  /* 0x0000000000300947 */ /* 0x000fea0003800000 */
[----:B-1----:R-:W1:Y:S01]  /*0860*/  S2UR UR6, SR_CgaCtaId ;  /* 0x00000000000679c3 */ /* 0x002e620000008800 */
[----:B------:R-:W-:Y:S01]  /*0870*/  UMOV UR4, 0x400 ;  /* 0x0000040000047882 */ /* 0x000fe20000000000 */
[----:B------:R-:W-:Y:S01]  /*0880*/  UMOV UR5, 0x20 ;  /* 0x0000002000057882 */ /* 0x000fe20000000000 */
[----:B------:R-:W-:Y:S01]  /*0890*/  ELECT P0, URZ, PT ;  /* 0x0000000000ff782f */ /* 0x000fe20003800000 */
[----:B-1----:R-:W-:Y:S02]  /*08a0*/  ULEA UR6, UR6, UR4, 0x18 ;  /* 0x0000000406067291 */ /* 0x002fe4000f8ec0ff */
[----:B------:R-:W-:-:S04]  /*08b0*/  UIADD3 UR4, UPT, UPT, -UR5, 0x100000, URZ ;  /* 0x0010000005047890 */ /* 0x000fc8000fffe1ff */
[----:B------:R-:W-:Y:S02]  /*08c0*/  USHF.L.U32 UR5, UR4, 0xb, URZ ;  /* 0x0000000b04057899 */ /* 0x000fe400080006ff */
[----:B------:R-:W-:Y:S01]  /*08d0*/  USHF.L.U32 UR4, UR4, 0x1, URZ ;  /* 0x0000000104047899 */ /* 0x000fe200080006ff */
[----:B------:R-:W1:Y:S11]  /*08e0*/  FENCE.VIEW.ASYNC.S ;  /* 0x00000000000073c6 */ /* 0x000e760000000000 */
[----:B-1----:R2:W1:Y:S01]  /*08f0*/  SYNCS.EXCH.64 URZ, [UR6+0x70], UR4 ;  /* 0x0000700406ff75b2 */ /* 0x0024620008000100 */
[----:B------:R2:W1:Y:S02]  /*0900*/  SYNCS.EXCH.64 URZ, [UR6+0x78], UR4 ;  /* 0x0000780406ff75b2 */ /* 0x0004640008000100 */
[----:B--2---:R-:W-:Y:S01]  /*0910*/  NOP ;  /* 0x0000000000007918 */ /* 0x004fe20000000000 */
.L_x_11:
[----:B------:R-:W2:Y:S01]  /*0920*/  SHFL.IDX PT, R2, R159, RZ, 0x1f ;  /* 0x00001fff9f027589 */ /* 0x000ea200000e0000 */
[----:B------:R-:W-:Y:S01]  /*0930*/  NOP ;  /* 0x0000000000007918 */ /* 0x000fe20000000000 */
[----:B--2---:R-:W-:-:S13]  /*0940*/  ISETP.NE.AND P0, PT, R2, 0x4, PT ;  /* 0x000000040200780c */ /* 0x004fda0003f05270 */
[----:B------:R-:W-:Y:S05]  /*0950*/  @P0 BRA `(.L_x_12) ;  /* 0x00000000004c0947 */ /* 0x000fea0003800000 */
[----:B-1----:R-:W1:Y:S01]  /*0960*/  S2UR UR6, SR_CgaCtaId ;  /* 0x00000000000679c3 */ /* 0x002e620000008800 */
[----:B------:R-:W-:Y:S01]  /*0970*/  UMOV UR4, 0x1e0 ;  /* 0x000001e000047882 */ /* 0x000fe20000000000 */
[----:B------:R-:W-:Y:S01]  /*0980*/  UMOV UR5, 0x400 ;  /* 0x0000040000057882 */ /* 0x000fe20000000000 */
[----:B------:R-:W-:Y:S01]  /*0990*/  USEL UR4, UR4, 0x1a0, UP3 ;  /* 0x000001a004047887 */ /* 0x000fe20009800000 */
[----:B------:R-:W-:Y:S01]  /*09a0*/  UMOV UR8, 0x1 ;  /* 0x0000000100087882 */ /* 0x000fe20000000000 */
[----:B------:R-:W-:Y:S01]  /*09b0*/  ELECT P0, URZ, PT ;  /* 0x0000000000ff782f */ /* 0x000fe20003800000 */
[----:B------:R-:W-:-:S04]  /*09c0*/  UIADD3 UR8, UPT, UPT, -UR8, 0x100000, URZ ;  /* 0x0010000008087890 */ /* 0x000fc8000fffe1ff */
[----:B------:R-:W-:Y:S02]  /*09d0*/  USHF.L.U32 UR9, UR8, 0xb, URZ ;  /* 0x0000000b08097899 */ /* 0x000fe400080006ff */
[----:B------:R-:W-:Y:S02]  /*09e0*/  USHF.L.U32 UR8, UR8, 0x1, URZ ;  /* 0x0000000108087899 */ /* 0x000fe400080006ff */
[----:B-1----:R-:W-:Y:S02]  /*09f0*/  ULEA UR6, UR6, UR5, 0x18 ;  /* 0x0000000506067291 */ /* 0x002fe4000f8ec0ff */
[----:B------:R-:W-:-:S04]  /*0a00*/  UIADD3 UR4, UPT, UPT, -UR4, 0x100000, URZ ;  /* 0x0010000004047890 */ /* 0x000fc8000fffe1ff */
[----:B------:R-:W-:Y:S02]  /*0a10*/  USHF.L.U32 UR5, UR4, 0xb, URZ ;  /* 0x0000000b04057899 */ /* 0x000fe400080006ff */
[----:B------:R-:W-:Y:S01]  /*0a20*/  USHF.L.U32 UR4, UR4, 0x1, URZ ;  /* 0x0000000104047899 */ /* 0x000fe200080006ff */
[----:B------:R-:W1:Y:S03]  /*0a30*/  FENCE.VIEW.ASYNC.S ;  /* 0x00000000000073c6 */ /* 0x000e660000000000 */
[----:B-1----:R2:W1:Y:S08]  /*0a40*/  SYNCS.EXCH.64 URZ, [UR6+0x80], UR8 ;  /* 0x0000800806ff75b2 */ /* 0x0024700008000100 */
[----:B------:R2:W1:Y:S01]  /*0a50*/  SYNCS.EXCH.64 URZ, [UR6+0x90], UR4 ;  /* 0x0000900406ff75b2 */ /* 0x0004620008000100 */
[----:B------:R2:W1:Y:S01]  /*0a60*/  SYNCS.EXCH.64 URZ, [UR6+0x88], UR8 ;  /* 0x0000880806ff75b2 */ /* 0x0004620008000100 */
[----:B------:R2:W1:Y:S02]  /*0a70*/  SYNCS.EXCH.64 URZ, [UR6+0x98], UR4 ;  /* 0x0000980406ff75b2 */ /* 0x0004640008000100 */
[----:B--2---:R-:W-:Y:S01]  /*0a80*/  NOP ;  /* 0x0000000000007918 */ /* 0x004fe20000000000 */
.L_x_12:
        /* <DEDUP_REMOVED lines=20> */
[----:B------:R2:W1:Y:S02]  /*0bd0*/  SYNCS.EXCH.64 URZ, [UR4+0xb8], UR6 ;  /* 0x0000b80604ff75b2 */ /* 0x0004640008000100 */
[----:B--2---:R-:W-:Y:S01]  /*0be0*/  NOP ;  /* 0x0000000000007918 */ /* 0x004fe20000000000 */
.L_x_13:
[----:B------:R-:W2:Y:S01]  /*0bf0*/  SHFL.IDX PT, R2, R159, RZ, 0x1f ;  /* 0x00001fff9f027589 */ /* 0x000ea200000e0000 */
[----:B------:R-:W-:Y:S01]  /*0c00*/  NOP ;  /* 0x0000000000007918 */ /* 0x000fe20000000000 */
[----:B--2---:R-:W-:-:S13]  /*0c10*/  ISETP.NE.AND P0, PT, R2, 0x3, PT ;  /* 0x000000030200780c */ /* 0x004fda0003f05270 */
[----:B------:R-:W-:Y:S05]  /*0c20*/  @P0 BRA `(.L_x_14) ;  /* 0x0000000000380947 */ /* 0x000fea0003800000 */
[----:B------:R-:W2:Y:S01]  /*0c30*/  S2UR UR5, SR_CgaCtaId ;  /* 0x00000000000579c3 */ /* 0x000ea20000008800 */
[----:B-1----:R-:W-:Y:S01]  /*0c40*/  UMOV UR4, 0x400 ;  /* 0x0000040000047882 */ /* 0x002fe20000000000 */
[----:B------:R-:W-:Y:S01]  /*0c50*/  UMOV UR6, 0x20 ;  /* 0x0000002000067882 */ /* 0x000fe20000000000 */
[----:B------:R-:W-:Y:S01]  /*0c60*/  ELECT P0, URZ, PT ;  /* 0x0000000000ff782f */ /* 0x000fe20003800000 */
[----:B------:R-:W-:-:S04]  /*0c70*/  UIADD3 UR6, UPT, UPT, -UR6, 0x100000, URZ ;  /* 0x0010000006067890 */ /* 0x000fc8000fffe1ff */
[----:B------:R-:W-:Y:S02]  /*0c80*/  USHF.L.U32 UR7, UR6, 0xb, URZ ;  /* 0x0000000b06077899 */ /* 0x000fe400080006ff */
[----:B------:R-:W-:Y:S02]  /*0c90*/  USHF.L.U32 UR6, UR6, 0x1, URZ ;  /* 0x0000000106067899 */ /* 0x000fe400080006ff */
[----:B--2---:R-:W-:Y:S01]  /*0ca0*/  ULEA UR4, UR5, UR4, 0x18 ;  /* 0x0000000405047291 */ /* 0x004fe2000f8ec0ff */
[----:B------:R-:W1:Y:S11]  /*0cb0*/  FENCE.VIEW.ASYNC.S ;  /* 0x00000000000073c6 */ /* 0x000e760000000000 */
[----:B-1----:R2:W1:Y:S01]  /*0cc0*/  SYNCS.EXCH.64 URZ, [UR4+0xc0], UR6 ;  /* 0x0000c00604ff75b2 */ /* 0x0024620008000100 */
[----:B------:R2:W1:Y:S01]  /*0cd0*/  SYNCS.EXCH.64 URZ, [UR4+0xd0], UR6 ;  /* 0x0000d00604ff75b2 */ /* 0x0004620008000100 */
[----:B------:R2:W1:Y:S01]  /*0ce0*/  SYNCS.EXCH.64 URZ, [UR4+0xc8], UR6 ;  /* 0x0000c80604ff75b2 */ /* 0x0004620008000100 */
[----:B------:R2:W1:Y:S02]  /*0cf0*/  SYNCS.EXCH.64 URZ, [UR4+0xd8], UR6 ;  /* 0x0000d80604ff75b2 */ /* 0x0004640008000100 */
[----:B--2---:R-:W-:Y:S01]  /*0d00*/  NOP ;  /* 0x0000000000007918 */ /* 0x004fe20000000000 */
.L_x_14:
[----:B-1----:R-:W1:Y:S01]  /*0d10*/  LDCU UR4, c[0x0][0x36c] ;  /* 0x00006d80ff0477ac */ /* 0x002e620008000800 */
[----:B------:R-:W-:Y:S01]  /*0d20*/  ISETP.NE.OR P3, PT, R0, 0x2, !P3 ;  /* 0x000000020000780c */ /* 0x000fe20005f65670 */
[----:B------:R-:W-:Y:S01]  /*0d30*/  NOP ;  /* 0x0000000000007918 */ /* 0x000fe20000000000 */
[----:B------:R-:W-:Y:S01]  /*0d40*/  LOP3.LUT R0, R170, 0x1f, RZ, 0xc0, !PT ;  /* 0x0000001faa007812 */ /* 0x000fe200078ec0ff */
[----:B------:R-:W-:Y:S02]  /*0d50*/  UISETP.NE.AND UP4, UPT, UR17, URZ, UPT ;  /* 0x000000ff1100728c */ /* 0x000fe4000bf85270 */
[----:B-1----:R-:W-:-:S09]  /*0d60*/  UISETP.EQ.U32.AND UP5, UPT, UR4, 0x1, UPT ;  /* 0x000000010400788c */ /* 0x002fd2000bfa2070 */
[----:B------:R-:W-:Y:S05]  /*0d70*/  BRA.U !UP5, `(.L_x_15) ;  /* 0x000000010d087547 */ /* 0x000fea000b800000 */
[----:B---34-:R-:W-:Y:S01]  /*0d80*/  UCGABAR_ARV ;  /* 0x00000000000079c7 */ /* 0x018fe20008000000 */
[----:B------:R-:W-:Y:S05]  /*0d90*/  BRA `(.L_x_16) ;  /* 0x0000000000047947 */ /* 0x000fea0003800000 */
.L_x_15:
[----:B---34-:R-:W-:Y:S01]  /*0da0*/  NOP ;  /* 0x0000000000007918 */ /* 0x018fe20000000000 */
.L_x_16:
[----:B------:R-:W1:Y:S01]  /*0db0*/  S2UR UR7, SR_CTAID.X ;  /* 0x00000000000779c3 */ /* 0x000e620000002500 */
[----:B------:R-:W-:-:S05]  /*0dc0*/  CS2R.32 R160, SR_CgaSize ;  /* 0x0000000000a07805 */ /* 0x000fca0000008a00 */
[----:B------:R-:W-:-:S05]  /*0dd0*/  IMAD R160, R160, -0xa0, RZ ;  /* 0xffffff60a0a07824 */ /* 0x000fca00078e02ff */
[----:B------:R-:W-:-:S14]  /*0de0*/  R2UR UR5, R160 ;  /* 0x00000000a00572ca */ /* 0x000fdc00000e0000 */
[----:B------:R-:W2:Y:S01]  /*0df0*/  LDCU UR5, c[0x0][UR5+0x2b0] ;  /* 0x00005600050577ac */ /* 0x000ea20008000800 */
[----:B------:R-:W-:-:S05]  /*0e00*/  CS2R.32 R160, SR_CgaSize ;  /* 0x0000000000a07805 */ /* 0x000fca0000008a00 */
[----:B------:R-:W-:-:S05]  /*0e10*/  IMAD R160, R160, -0xa0, RZ ;  /* 0xffffff60a0a07824 */ /* 0x000fca00078e02ff */
[----:B------:R-:W-:-:S14]  /*0e20*/  R2UR UR4, R160 ;  /* 0x00000000a00472ca */ /* 0x000fdc00000e0000 */
[----:B------:R-:W3:Y:S01]  /*0e30*/  LDCU UR4, c[0x0][UR4+0x2b4] ;  /* 0x00005680040477ac */ /* 0x000ee20008000800 */
[----:B------:R-:W4:Y:S01]  /*0e40*/  S2UR UR8, SR_CTAID.Y ;  /* 0x00000000000879c3 */ /* 0x000f220000002600 */
[----:B------:R-:W-:-:S05]  /*0e50*/  CS2R.32 R160, SR_CgaSize ;  /* 0x0000000000a07805 */ /* 0x000fca0000008a00 */
[----:B------:R-:W-:-:S05]  /*0e60*/  IMAD R160, R160, -0xa0, RZ ;  /* 0xffffff60a0a07824 */ /* 0x000fca00078e02ff */
[----:B------:R-:W-:-:S14]  /*0e70*/  R2UR UR9, R160 ;  /* 0x00000000a00972ca */ /* 0x000fdc00000e0000 */
[----:B------:R-:W3:Y:S01]  /*0e80*/  LDCU UR9, c[0x0][UR9+0x2a0] ;  /* 0x00005400090977ac */ /* 0x000ee20008000800 */
[----:B------:R-:W4:Y:S01]  /*0e90*/  LDCU UR21, c[0x0][0xb24] ;  /* 0x00016480ff1577ac */ /* 0x000f220008000800 */
[----:B------:R-:W3:Y:S01]  /*0ea0*/  S2UR UR10, SR_CgaCtaId ;  /* 0x00000000000a79c3 */ /* 0x000ee20000008800 */
[----:B------:R-:W-:-:S05]  /*0eb0*/  CS2R.32 R160, SR_CgaSize ;  /* 0x0000000000a07805 */ /* 0x000fca0000008a00 */
[----:B------:R-:W-:-:S05]  /*0ec0*/  IMAD R160, R160, -0xa0, RZ ;  /* 0xffffff60a0a07824 */ /* 0x000fca00078e02ff */
[----:B------:R-:W-:-:S14]  /*0ed0*/  R2UR UR59, R160 ;  /* 0x00000000a03b72ca */ /* 0x000fdc00000e0000 */
[----:B------:R-:W3:Y:S01]  /*0ee0*/  LDCU UR59, c[0x0][UR59+0x2a4] ;  /* 0x000054803b3b77ac */ /* 0x000ee20008000800 */
[----:B------:R-:W3:Y:S01]  /*0ef0*/  LDCU UR42, c[0x0][0xb24] ;  /* 0x00016480ff2a77ac */ /* 0x000ee20008000800 */
[----:B-1----:R-:W-:Y:S01]  /*0f00*/  I2FP.F32.U32 R3, UR7 ;  /* 0x0000000700037c45 */ /* 0x002fe20008201000 */
[----:B------:R-:W1:Y:S01]  /*0f10*/  S2UR UR36, SR_CTAID.Z ;  /* 0x00000000002479c3 */ /* 0x000e620000002700 */
[----:B------:R-:W1:Y:S03]  /*0f20*/  LDCU UR27, c[0x0][0xb30] ;  /* 0x00016600ff1b77ac */ /* 0x000e660008000800 */
[----:B--2---:R-:W-:Y:S01]  /*0f30*/  FMUL R3, R3, UR5 ;  /* 0x0000000503037c20 */ /* 0x004fe20008400000 */
[----:B------:R-:W-:Y:S01]  /*0f40*/  UMOV UR16, UR7 ;  /* 0x0000000700107c82 */ /* 0x000fe20008000000 */
[----:B----4-:R-:W-:Y:S01]  /*0f50*/  UISETP.GE.AND UP2, UPT, UR21, 0x1, UPT ;  /* 0x000000011500788c */ /* 0x010fe2000bf46270 */
[----:B------:R-:W-:Y:S01]  /*0f60*/  I2FP.F32.U32 R2, UR8 ;  /* 0x0000000800027c45 */ /* 0x000fe20008201000 */
[----:B------:R-:W-:-:S02]  /*0f70*/  UMOV UR20, UR8 ;  /* 0x0000000800147c82 */ /* 0x000fc40008000000 */
[----:B------:R-:W2:Y:S02]  /*0f80*/  F2I.U32.TRUNC.NTZ R3, R3 ;  /* 0x0000000300037305 */ /* 0x000ea4000020f000 */
[----:B---3--:R-:W-:Y:S01]  /*0f90*/  FMUL R2, R2, UR4 ;  /* 0x0000000402027c20 */ /* 0x008fe20008400000 */
[----:B------:R-:W-:-:S05]  /*0fa0*/  USHF.L.U32 UR28, UR10, 0xd, URZ ;  /* 0x0000000d0a1c7899 */ /* 0x000fca00080006ff */
[----:B------:R-:W3:Y:S01]  /*0fb0*/  F2I.U32.TRUNC.NTZ R2, R2 ;  /* 0x0000000200027305 */ /* 0x000ee2000020f000 */
[----:B--2---:R-:W-:Y:S02]  /*0fc0*/  R2UR UR4, R3 ;  /* 0x00000000030472ca */ /* 0x004fe400000e0000 */
[----:B---3--:R-:W-:Y:S02]  /*0fd0*/  R2UR UR6, R2 ;  /* 0x00000000020672ca */ /* 0x008fe400000e0000 */
[----:B------:R-:W-:-:S09]  /*0fe0*/  PRMT R2, RZ, 0x7610, R2 ;  /* 0x00007610ff027816 */ /* 0x000fd20000000002 */
[----:B------:R-:W-:-:S04]  /*0ff0*/  UIADD3 UR5, UPT, UPT, -UR4, URZ, URZ ;  /* 0x000000ff04057290 */ /* 0x000fc8000fffe1ff */
[----:B------:R-:W-:Y:S02]  /*1000*/  UIMAD UR5, UR9, UR5, UR7 ;  /* 0x00000005090572a4 */ /* 0x000fe4000f8e0207 */
[----:B------:R-:W-:-:S04]  /*1010*/  UIADD3 UR4, UPT, UPT, -UR6, URZ, URZ ;  /* 0x000000ff06047290 */ /* 0x000fc8000fffe1ff */
[----:B------:R-:W-:Y:S01]  /*1020*/  IMAD.U32 R160, RZ, RZ, UR5 ;  /* 0x00000005ffa07e24 */ /* 0x000fe2000f8e00ff */
[----:B------:R-:W-:Y:S01]  /*1030*/  UIMAD UR59, UR59, UR4, UR8 ;  /* 0x000000043b3b72a4 */ /* 0x000fe2000f8e0208 */
[----:B-1----:R-:W-:Y:S11]  /*1040*/  BRA.U UP4, `(.L_x_17) ;  /* 0x0000000104287547 */ /* 0x002ff6000b800000 */
[----:B------:R-:W-:Y:S01]  /*1050*/  R2UR UR4, R160 ;  /* 0x00000000a00472ca */ /* 0x000fe200000e0000 */
[----:B------:R-:W-:Y:S02]  /*1060*/  UISETP.NE.AND UP0, UPT, UR59, URZ, UPT ;  /* 0x000000ff3b00728c */ /* 0x000fe4000bf05270 */
[----:B------:R-:W-:-:S10]  /*1070*/  UISETP.NE.AND UP1, UPT, UR59, 0x1, UPT ;  /* 0x000000013b00788c */ /* 0x000fd4000bf25270 */
[----:B------:R-:W-:-:S04]  /*1080*/  UISETP.EQ.OR UP0, UPT, UR4, URZ, !UP0 ;  /* 0x000000ff0400728c */ /* 0x000fc8000c702670 */
[----:B------:R-:W-:Y:S02]  /*1090*/  USEL UR5, URZ, 0x1, !UP0 ;  /* 0x00000001ff057887 */ /* 0x000fe4000c000000 */
[----:B------:R-:W-:Y:S02]  /*10a0*/  UISETP.NE.AND UP0, UPT, UR4, URZ, UPT ;  /* 0x000000ff0400728c */ /* 0x000fe4000bf05270 */
[----:B------:R-:W-:-:S04]  /*10b0*/  USEL UR4, URZ, 0x2, UP1 ;  /* 0x00000002ff047887 */ /* 0x000fc80008800000 */
[----:B------:R-:W-:-:S04]  /*10c0*/  USEL UR4, UR4, 0x2, UP0 ;  /* 0x0000000204047887 */ /* 0x000fc80008000000 */
[----:B------:R-:W-:-:S06]  /*10d0*/  UIADD3 UR4, UPT, UPT, UR5, UR4, URZ ;  /* 0x0000000405047290 */ /* 0x000fcc000fffe0ff */
[----:B------:R-:W-:Y:S02]  /*10e0*/  MOV R2, UR4 ;  /* 0x0000000400027c02 */ /* 0x000fe40008000f00 */
.L_x_17:
[----:B------:R-:W-:Y:S05]  /*10f0*/  BRA.U !UP2, `(.L_x_18) ;  /* 0x000000010ad47547 */ /* 0x000fea000b800000 */
[----:B------:R-:W1:Y:S01]  /*1100*/  LDCU.128 UR12, c[0x0][0xb10] ;  /* 0x00016200ff0c77ac */ /* 0x000e620008000c00 */
[----:B------:R-:W2:Y:S01]  /*1110*/  LDCU UR6, c[0x0][0x370] ;  /* 0x00006e00ff0677ac */ /* 0x000ea20008000800 */
[----:B------:R-:W3:Y:S01]  /*1120*/  LDCU UR5, c[0x0][0x374] ;  /* 0x00006e80ff0577ac */ /* 0x000ee20008000800 */
[----:B------:R-:W4:Y:S01]  /*1130*/  LDCU UR26, c[0x0][0xb0c] ;  /* 0x00016180ff1a77ac */ /* 0x000f220008000800 */
[----:B------:R-:W4:Y:S01]  /*1140*/  LDCU UR4, c[0x0][0xb20] ;  /* 0x00016400ff0477ac */ /* 0x000f220008000800 */
[----:B------:R-:W4:Y:S01]  /*1150*/  LDCU.64 UR8, c[0x0][0xb28] ;  /* 0x00016500ff0877ac */ /* 0x000f220008000a00 */
[----:B-1----:R-:W-:Y:S02]  /*1160*/  UISETP.NE.AND UP0, UPT, UR14, 0x1, UPT ;  /* 0x000000010e00788c */ /* 0x002fe4000bf05270 */
[----:B---3--:R-:W-:Y:S02]  /*1170*/  UIMAD.WIDE.U32 UR10, UR5, UR15, URZ ;  /* 0x0000000f050a72a5 */ /* 0x008fe4000f8e00ff */
[----:B--2---:R-:W-:-:S02]  /*1180*/  UIMAD.WIDE.U32 UR22, UR6, UR12, URZ ;  /* 0x0000000c061672a5 */ /* 0x004fc4000f8e00ff */
[----:B----4-:R-:W-:Y:S02]  /*1190*/  UISETP.NE.AND UP1, UPT, UR26, 0x1, UPT ;  /* 0x000000011a00788c */ /* 0x010fe4000bf25270 */
[----:B------:R-:W-:Y:S01]  /*11a0*/  UISETP.NE.AND UP2, UPT, UR21, 0x1, UPT ;  /* 0x000000011500788c */ /* 0x000fe2000bf45270 */
[----:B------:R-:W-:Y:S02]  /*11b0*/  UMOV UR10, UR11 ;  /* 0x0000000b000a7c82 */ /* 0x000fe40008000000 */
[----:B------:R-:W-:Y:S01]  /*11c0*/  UMOV UR22, UR23 ;  /* 0x0000001700167c82 */ /* 0x000fe20008000000 */
[----:B------:R-:W-:Y:S02]  /*11d0*/  @UP0 USHF.R.U32.HI UR5, URZ, UR4, UR10 ;  /* 0x00000004ff050299 */ /* 0x000fe4000801160a */
[----:B------:R-:W-:Y:S02]  /*11e0*/  UIMAD.WIDE.U32 UR24, UR20, UR15, URZ ;  /* 0x0000000f141872a5 */ /* 0x000fe4000f8e00ff */
[----:B------:R-:W-:-:S02]  /*11f0*/  UIMAD.WIDE.U32 UR10, UR5, UR8, URZ ;  /* 0x00000008050a72a5 */ /* 0x000fc4000f8e00ff */
[----:B------:R-:W-:Y:S02]  /*1200*/  @UP1 USHF.R.U32.HI UR6, URZ, UR13, UR22 ;  /* 0x0000000dff061299 */ /* 0x000fe40008011616 */
[----:B------:R-:W-:Y:S02]  /*1210*/  UIMAD.WIDE.U32 UR18, UR16, UR12, URZ ;  /* 0x0000000c101272a5 */ /* 0x000fe4000f8e00ff */
[----:B------:R-:W-:Y:S01]  /*1220*/  UIMAD.WIDE.U32 UR22, UR6, UR8, URZ ;  /* 0x00000008061672a5 */ /* 0x000fe2000f8e00ff */
[----:B------:R-:W-:Y:S01]  /*1230*/  UMOV UR24, UR25 ;  /* 0x0000001900187c82 */ /* 0x000fe20008000000 */
[----:B------:R-:W-:Y:S01]  /*1240*/  UMOV UR10, UR11 ;  /* 0x0000000b000a7c82 */ /* 0x000fe20008000000 */
[----:B------:R-:W-:Y:S02]  /*1250*/  USHF.R.U32.HI UR24, URZ, UR4, UR24 ;  /* 0x00000004ff187299 */ /* 0x000fe40008011618 */
[----:B------:R-:W-:Y:S02]  /*1260*/  @UP2 USHF.R.U32.HI UR5, URZ, UR9, UR10 ;  /* 0x00000009ff052299 */ /* 0x000fe4000801160a */
[----:B------:R-:W-:Y:S01]  /*1270*/  UMOV UR7, UR23 ;  /* 0x0000001700077c82 */ /* 0x000fe20008000000 */
[----:B------:R-:W-:Y:S01]  /*1280*/  UMOV UR18, UR19 ;  /* 0x0000001300127c82 */ /* 0x000fe20008000000 */
[----:B------:R-:W-:-:S02]  /*1290*/  @UP2 USHF.R.U32.HI UR6, URZ, UR9, UR7 ;  /* 0x00000009ff062299 */ /* 0x000fc40008011607 */
[----:B------:R-:W-:Y:S02]  /*12a0*/  USHF.R.U32.HI UR18, URZ, UR13, UR18 ;  /* 0x0000000dff127299 */ /* 0x000fe40008011612 */
[----:B------:R-:W-:Y:S02]  /*12b0*/  USEL UR4, UR20, UR24, !UP0 ;  /* 0x0000001814047287 */ /* 0x000fe4000c000000 */
[----:B------:R-:W-:Y:S02]  /*12c0*/  UIMAD UR7, UR5, UR21, URZ ;  /* 0x00000015050772a4 */ /* 0x000fe4000f8e02ff */
[----:B------:R-:W-:Y:S02]  /*12d0*/  USEL UR5, UR16, UR18, !UP1 ;  /* 0x0000001210057287 */ /* 0x000fe4000c800000 */
[----:B------:R-:W-:Y:S02]  /*12e0*/  UIMAD UR12, UR6, UR21, URZ ;  /* 0x00000015060c72a4 */ /* 0x000fe4000f8e02ff */
[----:B------:R-:W-:-:S02]  /*12f0*/  UISETP.GE.AND UP0, UPT, UR4, UR7, UPT ;  /* 0x000000070400728c */ /* 0x000fc4000bf06270 */
[----:B------:R-:W-:Y:S02]  /*1300*/  UIMAD.WIDE.U32 UR10, UR4, UR8, URZ ;  /* 0x00000008040a72a5 */ /* 0x000fe4000f8e00ff */
[----:B------:R-:W-:Y:S02]  /*1310*/  UISETP.GE.OR UP0, UPT, UR5, UR12, UP0 ;  /* 0x0000000c0500728c */ /* 0x000fe40008706670 */
[----:B------:R-:W-:Y:S02]  /*1320*/  UIMAD.WIDE.U32 UR12, UR5, UR8, URZ ;  /* 0x00000008050c72a5 */ /* 0x000fe4000f8e00ff */
[----:B------:R-:W-:Y:S01]  /*1330*/  UIADD3 UR10, UPT, UPT, -UR4, URZ, URZ ;  /* 0x000000ff040a7290 */ /* 0x000fe2000fffe1ff */
[----:B------:R-:W-:Y:S01]  /*1340*/  UMOV UR8, UR11 ;  /* 0x0000000b00087c82 */ /* 0x000fe20008000000 */
[----:B------:R-:W-:Y:S02]  /*1350*/  UIADD3 UR11, UPT, UPT, -UR5, URZ, URZ ;  /* 0x000000ff050b7290 */ /* 0x000fe4000fffe1ff */
[----:B------:R-:W-:-:S03]  /*1360*/  USHF.R.U32.HI UR8, URZ, UR9, UR8 ;  /* 0x00000009ff087299 */ /* 0x000fc60008011608 */
[----:B------:R-:W-:Y:S01]  /*1370*/  @!UP0 UMOV UR7, UR13 ;  /* 0x0000000d00078c82 */ /* 0x000fe20008000000 */
[----:B------:R-:W-:Y:S02]  /*1380*/  UIMAD UR20, UR14, UR10, UR20 ;  /* 0x0000000a0e1472a4 */ /* 0x000fe4000f8e0214 */
[----:B------:R-:W-:Y:S02]  /*1390*/  USEL UR8, UR4, UR8, !UP2 ;  /* 0x0000000804087287 */ /* 0x000fe4000d000000 */
[----:B------:R-:W-:Y:S02]  /*13a0*/  @!UP0 USHF.R.U32.HI UR7, URZ, UR9, UR7 ;  /* 0x00000009ff078299 */ /* 0x000fe40008011607 */
[----:B------:R-:W-:Y:S02]  /*13b0*/  UIADD3 UR9, UPT, UPT, -UR8, URZ, URZ ;  /* 0x000000ff08097290 */ /* 0x000fe4000fffe1ff */
[----:B------:R-:W-:Y:S02]  /*13c0*/  @!UP0 USEL UR7, UR5, UR7, !UP2 ;  /* 0x0000000705078287 */ /* 0x000fe4000d000000 */
[----:B------:R-:W-:-:S02]  /*13d0*/  UIMAD UR9, UR21, UR9, UR4 ;  /* 0x00000009150972a4 */ /* 0x000fc4000f8e0204 */
[----:B------:R-:W-:Y:S02]  /*13e0*/  @!UP0 UIADD3 UR8, UPT, UPT, UR8, -UR7, URZ ;  /* 0x8000000708088290 */ /* 0x000fe4000fffe0ff */
[----:B------:R-:W-:Y:S02]  /*13f0*/  @!UP0 UIMAD UR6, UR9, UR6, UR7 ;  /* 0x00000006090682a4 */ /* 0x000fe4000f8e0207 */
[----:B------:R-:W-:Y:S02]  /*1400*/  @!UP0 UIMAD UR4, UR8, UR21, UR5 ;  /* 0x00000015080482a4 */ /* 0x000fe4000f8e0205 */
[----:B------:R-:W-:Y:S02]  /*1410*/  UIMAD UR16, UR26, UR11, UR16 ;  /* 0x0000000b1a1072a4 */ /* 0x000fe4000f8e0210 */
[----:B------:R-:W-:Y:S01]  /*1420*/  UIMAD UR20, UR4, UR14, UR20 ;  /* 0x0000000e041472a4 */ /* 0x000fe2000f8e0214 */
[----:B------:R-:W-:Y:S02]  /*1430*/  @!UP0 UMOV UR5, UR6 ;  /* 0x0000000600058c82 */ /* 0x000fe40008000000 */
[----:B------:R-:W-:-:S12]  /*1440*/  UIMAD UR16, UR5, UR26, UR16 ;  /* 0x0000001a051072a4 */ /* 0x000fd8000f8e0210 */
.L_x_18:
[----:B------:R-:W-:Y:S02]  /*1450*/  UISETP.NE.AND UP1, UPT, UR27, 0x1, UPT ;  /* 0x000000011b00788c */ /* 0x000fe4000bf25270 */
[----:B------:R-:W-:Y:S02]  /*1460*/  UISETP.NE.AND UP0, UPT, UR17, 0x2, UPT ;  /* 0x000000021100788c */ /* 0x000fe4000bf05270 */
[----:B------:R-:W-:-:S05]  /*1470*/  ULOP3.LUT UR28, UR28, 0x2000, URZ, 0xc0, !UPT ;  /* 0x000020001c1c7892 */ /* 0x000fca000f8ec0ff */
[----:B------:R-:W-:Y:S07]  /*1480*/  BRA.U UP1, `(.L_x_19) ;  /* 0x0000000101447547 */ /* 0x000fee000b800000 */
[----:B------:R-:W1:Y:S01]  /*1490*/  LDCU.128 UR8, c[0x0][0xb10] ;  /* 0x00016200ff0877ac */ /* 0x000e620008000c00 */
[----:B------:R-:W2:Y:S01]  /*14a0*/  LDCU UR12, c[0x0][0xb0c] ;  /* 0x00016180ff0c77ac */ /* 0x000ea20008000800 */
[----:B------:R-:W3:Y:S01]  /*14b0*/  LDCU UR13, c[0x0][0xb20] ;  /* 0x00016400ff0d77ac */ /* 0x000ee20008000800 */
[----:B-1----:R-:W-:Y:S02]  /*14c0*/  UIMAD.WIDE.U32 UR6, UR16, UR8, URZ ;  /* 0x00000008100672a5 */ /* 0x002fe4000f8e00ff */
[----:B------:R-:W-:Y:S02]  /*14d0*/  UIMAD.WIDE.U32 UR4, UR20, UR11, URZ ;  /* 0x0000000b140472a5 */ /* 0x000fe4000f8e00ff */
[----:B--2---:R-:W-:Y:S02]  /*14e0*/  UISETP.NE.AND UP2, UPT, UR12, 0x1, UPT ;  /* 0x000000010c00788c */ /* 0x004fe4000bf45270 */
[----:B------:R-:W-:Y:S01]  /*14f0*/  UISETP.NE.AND UP1, UPT, UR10, 0x1, UPT ;  /* 0x000000010a00788c */ /* 0x000fe2000bf25270 */
[----:B------:R-:W-:-:S02]  /*1500*/  UMOV UR6, UR7 ;  /* 0x0000000700067c82 */ /* 0x000fc40008000000 */
[----:B------:R-:W-:Y:S01]  /*1510*/  UMOV UR4, UR5 ;  /* 0x0000000500047c82 */ /* 0x000fe20008000000 */
[----:B------:R-:W-:Y:S02]  /*1520*/  USHF.R.U32.HI UR6, URZ, UR9, UR6 ;  /* 0x00000009ff067299 */ /* 0x000fe40008011606 */
[----:B---3--:R-:W-:Y:S02]  /*1530*/  USHF.R.U32.HI UR4, URZ, UR13, UR4 ;  /* 0x0000000dff047299 */ /* 0x008fe40008011604 */
[----:B------:R-:W-:Y:S02]  /*1540*/  USEL UR5, UR16, UR6, !UP2 ;  /* 0x0000000610057287 */ /* 0x000fe4000d000000 */
[----:B------:R-:W-:-:S04]  /*1550*/  USEL UR4, UR20, UR4, !UP1 ;  /* 0x0000000414047287 */ /* 0x000fc8000c800000 */
[----:B------:R-:W-:Y:S02]  /*1560*/  UIADD3 UR6, UPT, UPT, UR5, -UR4, URZ ;  /* 0x8000000405067290 */ /* 0x000fe4000fffe0ff */
[----:B------:R-:W-:Y:S02]  /*1570*/  UIADD3 UR4, UPT, UPT, -UR5, UR4, URZ ;  /* 0x0000000405047290 */ /* 0x000fe4000fffe1ff */
[----:B------:R-:W-:Y:S02]  /*1580*/  UIMAD UR20, UR6, UR10, UR20 ;  /* 0x0000000a061472a4 */ /* 0x000fe4000f8e0214 */
[----:B------:R-:W-:-:S12]  /*1590*/  UIMAD UR16, UR4, UR12, UR16 ;  /* 0x0000000c041072a4 */ /* 0x000fd8000f8e0210 */
.L_x_19:
[----:B------:R-:W-:Y:S05]  /*15a0*/  BRA.U !UP5, `(.L_x_20) ;  /* 0x000000010d0c7547 */ /* 0x000fea000b800000 */
[----:B------:R-:W-:Y:S01]  /*15b0*/  UCGABAR_WAIT ;  /* 0x0000000000007dc7 */ /* 0x000fe20008000000 */
[----:B------:R-:W-:Y:S01]  /*15c0*/  CCTL.IVALL ;  /* 0x00000000ff00798f */ /* 0x000fe20002000000 */
[----:B------:R-:W-:Y:S05]  /*15d0*/  BRA `(.L_x_21) ;  /* 0x0000000000047947 */ /* 0x000fea0003800000 */
.L_x_20:
[----:B------:R-:W-:Y:S06]  /*15e0*/  BAR.SYNC.DEFER_BLOCKING 0x0 ;  /* 0x0000000000007b1d */ /* 0x000fec0000010000 */
.L_x_21:
[----:B------:R-:W-:Y:S05]  /*15f0*/  BRA.U UP0, `(.L_x_22) ;  /* 0x0000001100947547 */ /* 0x000fea000b800000 */
[----:B------:R-:W1:Y:S01]  /*1600*/  LDCU UR6, c[0x0][0x38c] ;  /* 0x00007180ff0677ac */ /* 0x000e620008000800 */
[----:B------:R-:W2:Y:S01]  /*1610*/  S2UR UR8, SR_CgaCtaId ;  /* 0x00000000000879c3 */ /* 0x000ea20000008800 */
[----:B------:R-:W-:Y:S01]  /*1620*/  PLOP3.LUT P1, PT, PT, PT, UP3, 0x80, 0x8 ;  /* 0x000000000008781c */ /* 0x000fe20003f2f038 */
[----:B------:R-:W-:Y:S01]  /*1630*/  IMAD.MOV.U32 R12, RZ, RZ, 0x1 ;  /* 0x00000001ff0c7424 */ /* 0x000fe200078e00ff */
[----:B------:R-:W-:Y:S01]  /*1640*/  UMOV UR7, 0x400 ;  /* 0x0000040000077882 */ /* 0x000fe20000000000 */
[----:B------:R-:W-:Y:S01]  /*1650*/  UISETP.NE.AND UP1, UPT, UR17, URZ, UPT ;  /* 0x000000ff1100728c */ /* 0x000fe2000bf25270 */
[----:B------:R-:W-:Y:S02]  /*1660*/  ISETP.EQ.OR P2, PT, R0, RZ, P3 ;  /* 0x000000ff0000720c */ /* 0x000fe40001f42670 */
[----:B------:R-:W-:Y:S02]  /*1670*/  CS2R R10, SRZ ;  /* 0x00000000000a7805 */ /* 0x000fe4000001ff00 */
[----:B------:R-:W-:Y:S01]  /*1680*/  PLOP3.LUT P1, PT, P1, PT, PT, 0x8, 0x80 ;  /* 0x000000000080781c */ /* 0x000fe20000f2e170 */
[----:B------:R-:W-:Y:S01]  /*1690*/  IMAD.MOV.U32 R9, RZ, RZ, RZ ;  /* 0x000000ffff097224 */ /* 0x000fe200078e00ff */
[----:B------:R-:W3:Y:S01]  /*16a0*/  LDCU UR40, c[0x0][0x370] ;  /* 0x00006e00ff2877ac */ /* 0x000ee20008000800 */
[----:B------:R-:W-:Y:S01]  /*16b0*/  IMAD.MOV.U32 R8, RZ, RZ, 0x1 ;  /* 0x00000001ff087424 */ /* 0x000fe200078e00ff */
[----:B------:R-:W4:Y:S01]  /*16c0*/  LDCU.64 UR26, c[0x0][0x348] ;  /* 0x00006900ff1a77ac */ /* 0x000f220008000a00 */
[----:B-1----:R-:W-:-:S02]  /*16d0*/  UIADD3 UR5, UPT, UPT, UR6, 0x7f, URZ ;  /* 0x0000007f06057890 */ /* 0x002fc4000fffe0ff */
[----:B------:R-:W-:Y:S02]  /*16e0*/  USHF.R.U32.HI UR45, URZ, 0x7, UR28 ;  /* 0x00000007ff2d7899 */ /* 0x000fe4000801161c */
[----:B------:R-:W-:Y:S02]  /*16f0*/  USHF.R.S32.HI UR4, URZ, 0x1f, UR5 ;  /* 0x0000001fff047899 */ /* 0x000fe40008011405 */
[----:B------:R-:W-:Y:S02]  /*1700*/  UIADD3 UR46, UPT, UPT, UR6, 0xfe, URZ ;  /* 0x000000fe062e7890 */ /* 0x000fe4000fffe0ff */
[----:B------:R-:W-:Y:S02]  /*1710*/  ULEA.HI UR4, UR4, UR5, URZ, 0x7 ;  /* 0x0000000504047291 */ /* 0x000fe4000f8f38ff */
[----:B--2---:R-:W-:Y:S02]  /*1720*/  ULEA UR7, UR8, UR7, 0x18 ;  /* 0x0000000708077291 */ /* 0x004fe4000f8ec0ff */
[----:B------:R-:W-:-:S02]  /*1730*/  USHF.R.S32.HI UR43, URZ, 0x7, UR4 ;  /* 0x00000007ff2b7899 */ /* 0x000fc40008011404 */
[----:B------:R-:W-:Y:S02]  /*1740*/  UIADD3 UR4, UPT, UPT, UR6, -0x1, URZ ;  /* 0xffffffff06047890 */ /* 0x000fe4000fffe0ff */
[----:B------:R-:W-:Y:S02]  /*1750*/  UISETP.LT.U32.AND UP0, UPT, UR43, 0x3, UPT ;  /* 0x000000032b00788c */ /* 0x000fe4000bf01070 */
[----:B------:R-:W-:Y:S02]  /*1760*/  UISETP.GE.U32.AND UP2, UPT, UR4, -0xff, UPT ;  /* 0xffffff010400788c */ /* 0x000fe4000bf46070 */
[----:B------:R-:W-:Y:S01]  /*1770*/  USEL UR41, UR43, 0x3, UP0 ;  /* 0x000000032b297887 */ /* 0x000fe20008000000 */
[----:B------:R-:W1:Y:S03]  /*1780*/  LDCU UR39, c[0x0][0x374] ;  /* 0x00006e80ff2777ac */ /* 0x000e660008000800 */
[----:B------:R-:W-:-:S02]  /*1790*/  UIADD3 UR21, UPT, UPT, UR41, -0x1, URZ ;  /* 0xffffffff29157890 */ /* 0x000fc4000fffe0ff */
[----:B------:R-:W-:-:S03]  /*17a0*/  USEL UR24, UR48, 0x2, UP1 ;  /* 0x0000000230187887 */ /* 0x000fc60008800000 */
[----:B------:R-:W-:Y:S02]  /*17b0*/  @UP2 UIADD3 UR21, UPT, UPT, UR41, URZ, URZ ;  /* 0x000000ff29152290 */ /* 0x000fe4000fffe0ff */
[----:B------:R-:W-:Y:S02]  /*17c0*/  UIADD3 UR29, UPT, UPT, UR7, 0xc400, UR28 ;  /* 0x0000c400071d7890 */ /* 0x000fe4000fffe01c */
[----:B------:R-:W-:Y:S02]  /*17d0*/  UIADD3 UR44, UPT, UPT, UR43, -UR41, URZ ;  /* 0x800000292b2c7290 */ /* 0x000fe4000fffe0ff */
[----:B------:R-:W-:Y:S01]  /*17e0*/  UIADD3 UR21, UPT, UPT, UR21, 0x1, URZ ;  /* 0x0000000115157890 */ /* 0x000fe2000fffe0ff */
[----:B---34-:R-:W-:-:S11]  /*17f0*/  UMOV UR5, URZ ;  /* 0x000000ff00057c82 */ /* 0x018fd60008000000 */
.L_x_42:
[----:B------:R-:W2:Y:S02]  /*1800*/  S2UR UR4, SR_CgaCtaId ;  /* 0x00000000000479c3 */ /* 0x000ea40000008800 */
[----:B--2---:R-:W-:-:S09]  /*1810*/  UISETP.NE.AND UP0, UPT, UR4, URZ, UPT ;  /* 0x000000ff0400728c */ /* 0x004fd2000bf05270 */
[----:B-1----:R-:W-:Y:S05]  /*1820*/  BRA.U UP0, `(.L_x_23) ;  /* 0x0000000100287547 */ /* 0x002fea000b800000 */
[----:B------:R-:W-:Y:S02]  /*1830*/  LEA R0, R9, UR7, 0x3 ;  /* 0x0000000709007c11 */ /* 0x000fe4000f8e18ff */
[----:B------:R-:W-:-:S04]  /*1840*/  SHF.L.U32 R3, R8, 0x1f, RZ ;  /* 0x0000001f08037819 */ /* 0x000fc800000006ff */
[----:B------:R-:W2:Y:S02]  /*1850*/  SYNCS.PHASECHK.TRANS64.TRYWAIT P0, [R0+URZ+0xd0], R3 ;  /* 0x0000d003000075a7 */ /* 0x000ea400080011ff */
[----:B--2---:R-:W-:Y:S05]  /*1860*/  @!P0 BRA `(.L_x_24) ;  /* 0x0000009c00708947 */ /* 0x004fea0003800000 */
.L_x_132:
[----:B------:R3:W-:Y:S01]  /*1870*/  SYNCS.ARRIVE.TRANS64.A1T0 RZ, [R0+URZ+0xc0], RZ ;  /* 0x0000c0ff00ff79a7 */ /* 0x0007e200081000ff */
[----:B------:R-:W-:-:S05]  /*1880*/  VIADD R9, R9, 0x1 ;  /* 0x0000000109097836 */ /* 0x000fca0000000000 */
[----:B------:R-:W-:-:S04]  /*1890*/  ISETP.NE.AND P0, PT, R9, 0x2, PT ;  /* 0x000000020900780c */ /* 0x000fc80003f05270 */
[----:B--2---:R-:W-:Y:S02]  /*18a0*/  SEL R3, RZ, 0x1, P0 ;  /* 0x00000001ff037807 */ /* 0x004fe40000000000 */
[----:B------:R-:W-:Y:S02]  /*18b0*/  SEL R9, R9, RZ, P0 ;  /* 0x000000ff09097207 */ /* 0x000fe40000000000 */
[----:B------:R-:W-:-:S07]  /*18c0*/  LOP3.LUT R8, R8, R3, RZ, 0x3c, !PT ;  /* 0x0000000308087212 */ /* 0x000fce00078e3cff */
.L_x_23:
[----:B------:R-:W-:Y:S01]  /*18d0*/  ULEA UR4, UR5, UR7, 0x3 ;  /* 0x0000000705047291 */ /* 0x000fe2000f8e18ff */
[----:B---3--:R-:W-:Y:S01]  /*18e0*/  SHF.L.U32 R0, R12, 0x1f, RZ ;  /* 0x0000001f0c007819 */ /* 0x008fe200000006ff */
[----:B------:R-:W-:Y:S02]  /*18f0*/  UISETP.GE.U32.AND UP0, UPT, UR46, 0xff, UPT ;  /* 0x000000ff2e00788c */ /* 0x000fe4000bf06070 */
[----:B------:R-:W-:Y:S02]  /*1900*/  USHF.L.U32 UR11, UR20, 0x8, URZ ;  /* 0x00000008140b7899 */ /* 0x000fe400080006ff */
[----:B------:R-:W-:Y:S01]  /*1910*/  ULEA UR35, UR16, UR45, 0x7 ;  /* 0x0000002d10237291 */ /* 0x000fe2000f8e38ff */
[----:B------:R-:W-:Y:S02]  /*1920*/  UMOV UR13, URZ ;  /* 0x000000ff000d7c82 */ /* 0x000fe40008000000 */
[----:B------:R2:W3:Y:S02]  /*1930*/  SYNCS.PHASECHK.TRANS64.TRYWAIT P0, [UR4+0x18], R0 ;  /* 0x00001800ff0075a7 */ /* 0x0004e40008001104 */
[----:B------:R-:W-:Y:S07]  /*1940*/  BRA.U !UP0, `(.L_x_25) ;  /* 0x0000000108bc7547 */ /* 0x000fee000b800000 */
[----:B------:R-:W-:Y:S01]  /*1950*/  UMOV UR6, URZ ;  /* 0x000000ff00067c82 */ /* 0x000fe20008000000 */
[----:B------:R-:W-:-:S05]  /*1960*/  UMOV UR4, UR5 ;  /* 0x0000000500047c82 */ /* 0x000fca0008000000 */
.L_x_31:
[----:B------:R-:W-:Y:S01]  /*1970*/  ULEA UR33, UR4, UR7, 0x3 ;  /* 0x0000000704217291 */ /* 0x000fe2000f8e18ff */
[----:B---3--:R-:W-:Y:S01]  /*1980*/  @!P3 MOV R2, 0xc000 ;  /* 0x0000c0000002b802 */ /* 0x008fe20000000f00 */
[----:B-1-3--:R-:W-:Y:S10]  /*1990*/  @P0 BRA `(.L_x_26) ;  /* 0x00000000000c0947 */ /* 0x00aff40003800000 */
[----:B------:R-:W-:-:S04]  /*19a0*/  SHF.L.U32 R3, R12, 0x1f, RZ ;  /* 0x0000001f0c037819 */ /* 0x000fc800000006ff */
[----:B------:R-:W3:Y:S02]  /*19b0*/  SYNCS.PHASECHK.TRANS64.TRYWAIT P0, [UR33+0x18], R3 ;  /* 0x00001803ff0075a7 */ /* 0x000ee40008001121 */
[----:B---3--:R-:W-:Y:S05]  /*19c0*/  @!P0 BRA `(.L_x_27) ;  /* 0x0000009c002c8947 */ /* 0x008fea0003800000 */
.L_x_26:
[----:B------:R3:W-:Y:S01]  /*19d0*/  @!P3 SYNCS.ARRIVE.TRANS64 RZ, [UR33], R2 ;  /* 0x00000002ffffb9a7 */ /* 0x0007e20008000021 */
[----:B------:R-:W-:-:S04]  /*19e0*/  ULOP3.LUT UR5, UR24, 0x2, URZ, 0xfc, !UPT ;  /* 0x0000000218057892 */ /* 0x000fc8000f8efcff */
[----:B------:R-:W-:-:S09]  /*19f0*/  UISETP.NE.AND UP0, UPT, UR5, 0x2, UPT ;  /* 0x000000020500788c */ /* 0x000fd2000bf05270 */
[----:B------:R-:W-:Y:S05]  /*1a00*/  BRA.U UP0, `(.L_x_28) ;  /* 0x0000000100047547 */ /* 0x000fea000b800000 */
[----:B-1----:R-:W-:Y:S05]  /*1a10*/  BPT.TRAP 0x1 ;  /* 0x000000040000795c */ /* 0x002fea0000300000 */
.L_x_28:
[----:B------:R-:W-:Y:S04]  /*1a20*/  BSSY.RECONVERGENT B0, `(.L_x_29) ;  /* 0x0000003000007945 */ /* 0x000fe80003800200 */
[----:B------:R-:W-:Y:S05]  /*1a30*/  @P2 BRA `(.L_x_30) ;  /* 0x0000000000042947 */ /* 0x000fea0003800000 */
[----:B-1----:R-:W-:Y:S05]  /*1a40*/  BPT.TRAP 0x1 ;  /* 0x000000040000795c */ /* 0x002fea0000300000 */
.L_x_30:
[----:B-1----:R-:W-:Y:S05]  /*1a50*/  BSYNC.RECONVERGENT B0 ;  /* 0x0000000000007941 */ /* 0x002fea0003800200 */
.L_x_29:
[----:B------:R-:W-:Y:S02]  /*1a60*/  UIADD3 UR5, UPT, UPT, UR4, 0x1, URZ ;  /* 0x0000000104057890 */ /* 0x000fe4000fffe0ff */
[----:B------:R-:W-:Y:S02]  /*1a70*/  ULEA UR32, UR4, UR28, 0xe ;  /* 0x0000001c04207291 */ /* 0x000fe4000f8e70ff */
[----:B------:R-:W-:Y:S02]  /*1a80*/  UISETP.NE.AND UP0, UPT, UR5, 0x3, UPT ;  /* 0x000000030500788c */ /* 0x000fe4000bf05270 */
[----:B------:R-:W-:Y:S02]  /*1a90*/  UIADD3 UR16, UP1, UPT, UR26, 0x80, URZ ;  /* 0x000000801a107890 */ /* 0x000fe4000ff3e0ff */
[----:B------:R-:W-:Y:S02]  /*1aa0*/  USEL UR9, URZ, 0x1, UP0 ;  /* 0x00000001ff097887 */ /* 0x000fe40008000000 */
[----:B------:R-:W-:-:S02]  /*1ab0*/  USEL UR5, UR5, URZ, UP0 ;  /* 0x000000ff05057287 */ /* 0x000fc40008000000 */
[----:B------:R-:W-:Y:S02]  /*1ac0*/  UIADD3 UR14, UP0, UPT, UR26, 0x180, URZ ;  /* 0x000001801a0e7890 */ /* 0x000fe4000ff1e0ff */
[----:B------:R-:W-:Y:S01]  /*1ad0*/  ULEA UR8, UR5, UR7, 0x3 ;  /* 0x0000000705087291 */ /* 0x000fe2000f8e18ff */
[----:B------:R-:W-:Y:S01]  /*1ae0*/  LOP3.LUT R12, R12, UR9, RZ, 0x3c, !PT ;  /* 0x000000090c0c7c12 */ /* 0x000fe2000f8e3cff */
[----:B------:R-:W-:Y:S02]  /*1af0*/  USHF.L.U32 UR34, UR6, 0x7, URZ ;  /* 0x0000000706227899 */ /* 0x000fe400080006ff */
[----:B------:R-:W-:Y:S01]  /*1b00*/  UIADD3.X UR17, UPT, UPT, URZ, UR27, URZ, UP1, !UPT ;  /* 0x0000001bff117290 */ /* 0x000fe20008ffe4ff */
[----:B--2---:R-:W-:Y:S01]  /*1b10*/  SHF.L.U32 R0, R12, 0x1f, RZ ;  /* 0x0000001f0c007819 */ /* 0x004fe200000006ff */
[----:B------:R-:W-:Y:S02]  /*1b20*/  UIADD3 UR32, UPT, UPT, UR7, 0xc400, UR32 ;  /* 0x0000c40007207890 */ /* 0x000fe4000fffe020 */
[----:B------:R-:W-:Y:S01]  /*1b30*/  UIADD3.X UR15, UPT, UPT, URZ, UR27, URZ, UP0, !UPT ;  /* 0x0000001bff0f7290 */ /* 0x000fe200087fe4ff */
[----:B------:R4:W1:Y:S01]  /*1b40*/  SYNCS.PHASECHK.TRANS64.TRYWAIT P0, [UR8+0x18], R0 ;  /* 0x00001800ff0075a7 */ /* 0x0008620008001108 */
[----:B------:R-:W-:Y:S01]  /*1b50*/  ULEA UR8, UR4, UR7, 0xf ;  /* 0x0000000704087291 */ /* 0x000fe2000f8e78ff */
[----:B------:R-:W-:Y:S01]  /*1b60*/  UMOV UR13, 0x30000 ;  /* 0x00030000000d7882 */ /* 0x000fe20000000000 */
[----:B------:R-:W-:-:S02]  /*1b70*/  UMOV UR18, 0x0 ;  /* 0x0000000000127882 */ /* 0x000fc40000000000 */
[----:B------:R-:W-:Y:S01]  /*1b80*/  UIADD3 UR8, UPT, UPT, UR8, 0x18400, URZ ;  /* 0x0001840008087890 */ /* 0x000fe2000fffe0ff */
[----:B------:R-:W-:Y:S01]  /*1b90*/  UMOV UR19, 0x10000000 ;  /* 0x1000000000137882 */ /* 0x000fe20000000000 */
[----:B------:R-:W-:Y:S01]  /*1ba0*/  UMOV UR12, UR36 ;  /* 0x00000024000c7c82 */ /* 0x000fe20008000000 */
[----:B------:R-:W-:Y:S01]  /*1bb0*/  UMOV UR9, UR33 ;  /* 0x0000002100097c82 */ /* 0x000fe20008000000 */
[----:B------:R-:W-:Y:S01]  /*1bc0*/  UMOV UR10, UR34 ;  /* 0x00000022000a7c82 */ /* 0x000fe20008000000 */
[----:B------:R2:W-:Y:S01]  /*1bd0*/  UTMALDG.3D.MULTICAST [UR32], [UR16], UR13, desc[UR18] ;  /* 0x00001220100073b4 */ /* 0x0005e2000801180d */
[----:B------:R-:W-:Y:S01]  /*1be0*/  UIADD3 UR6, UPT, UPT, UR6, 0x1, URZ ;  /* 0x0000000106067890 */ /* 0x000fe2000fffe0ff */
[----:B------:R-:W-:-:S03]  /*1bf0*/  UMOV UR4, UR5 ;  /* 0x0000000500047c82 */ /* 0x000fc60008000000 */
[----:B------:R-:W-:Y:S01]  /*1c00*/  UISETP.NE.AND UP0, UPT, UR6, UR21, UPT ;  /* 0x000000150600728c */ /* 0x000fe2000bf05270 */
[----:B------:R4:W-:Y:S01]  /*1c10*/  UTMALDG.3D [UR8], [UR14], desc[UR18] ;  /* 0x000012080e0075b4 */ /* 0x0009e20008011000 */
[----:B--2---:R-:W-:-:S07]  /*1c20*/  UMOV UR13, UR21 ;  /* 0x00000015000d7c82 */ /* 0x004fce0008000000 */
[----:B----4-:R-:W-:Y:S05]  /*1c30*/  BRA.U UP0, `(.L_x_31) ;  /* 0xfffffffd004c7547 */ /* 0x010fea000b83ffff */
.L_x_25:
[----:B------:R-:W-:Y:S01]  /*1c40*/  ULEA UR4, UR5, UR7, 0x3 ;  /* 0x0000000705047291 */ /* 0x000fe2000f8e18ff */
[----:B--2---:R-:W-:Y:S01]  /*1c50*/  SHF.L.U32 R0, R12, 0x1f, RZ ;  /* 0x0000001f0c007819 */ /* 0x004fe200000006ff */
[----:B------:R-:W-:Y:S01]  /*1c60*/  @!P1 SYNCS.ARRIVE.TRANS64.A1T0 RZ, [UR7+0x78], RZ ;  /* 0x000078ffffff99a7 */ /* 0x000fe20008100007 */
[----:B------:R-:W-:-:S06]  /*1c70*/  UISETP.GT.AND UP0, UPT, UR43, UR41, UPT ;  /* 0x000000292b00728c */ /* 0x000fcc000bf04270 */
[----:B-1-3--:R1:W2:Y:S03]  /*1c80*/  SYNCS.PHASECHK.TRANS64.TRYWAIT P0, [UR4+0x18], R0 ;  /* 0x00001800ff0075a7 */ /* 0x00a2a60008001104 */
[----:B------:R-:W-:Y:S05]  /*1c90*/  BRA.U !UP0, `(.L_x_32) ;  /* 0x0000000108bc7547 */ /* 0x000fea000b800000 */
[----:B------:R-:W-:Y:S01]  /*1ca0*/  UIADD3 UR25, UPT, UPT, UR44, UR13, URZ ;  /* 0x0000000d2c197290 */ /* 0x000fe2000fffe0ff */
[----:B------:R-:W-:-:S11]  /*1cb0*/  UMOV UR4, UR5 ;  /* 0x0000000500047c82 */ /* 0x000fd60008000000 */
.L_x_38:
[----:B------:R-:W-:Y:S01]  /*1cc0*/  ULEA UR17, UR4, UR7, 0x3 ;  /* 0x0000000704117291 */ /* 0x000fe2000f8e18ff */
[----:B--2---:R-:W-:Y:S01]  /*1cd0*/  @!P3 MOV R2, 0xc000 ;  /* 0x0000c0000002b802 */ /* 0x004fe20000000f00 */
[----:B--2-4-:R-:W-:Y:S10]  /*1ce0*/  @P0 BRA `(.L_x_33) ;  /* 0x00000000000c0947 */ /* 0x014ff40003800000 */
[----:B------:R-:W-:-:S04]  /*1cf0*/  SHF.L.U32 R3, R12, 0x1f, RZ ;  /* 0x0000001f0c037819 */ /* 0x000fc800000006ff */
[----:B------:R-:W2:Y:S02]  /*1d00*/  SYNCS.PHASECHK.TRANS64.TRYWAIT P0, [UR17+0x18], R3 ;  /* 0x00001803ff0075a7 */ /* 0x000ea40008001111 */
[----:B--2---:R-:W-:Y:S05]  /*1d10*/  @!P0 BRA `(.L_x_34) ;  /* 0x0000009800708947 */ /* 0x004fea0003800000 */
.L_x_33:
[----:B------:R2:W-:Y:S01]  /*1d20*/  @!P3 SYNCS.ARRIVE.TRANS64 RZ, [UR17], R2 ;  /* 0x00000002ffffb9a7 */ /* 0x0005e20008000011 */
[----:B------:R-:W-:-:S04]  /*1d30*/  ULOP3.LUT UR5, UR24, 0x2, URZ, 0xfc, !UPT ;  /* 0x0000000218057892 */ /* 0x000fc8000f8efcff */
[----:B------:R-:W-:-:S09]  /*1d40*/  UISETP.NE.AND UP0, UPT, UR5, 0x2, UPT ;  /* 0x000000020500788c */ /* 0x000fd2000bf05270 */
[----:B------:R-:W-:Y:S05]  /*1d50*/  BRA.U UP0, `(.L_x_35) ;  /* 0x0000000100047547 */ /* 0x000fea000b800000 */
[----:B------:R-:W-:Y:S05]  /*1d60*/  BPT.TRAP 0x1 ;  /* 0x000000040000795c */ /* 0x000fea0000300000 */
.L_x_35:
[----:B------:R-:W-:Y:S04]  /*1d70*/  BSSY.RECONVERGENT B0, `(.L_x_36) ;  /* 0x0000003000007945 */ /* 0x000fe80003800200 */
[----:B------:R-:W-:Y:S05]  /*1d80*/  @P2 BRA `(.L_x_37) ;  /* 0x0000000000042947 */ /* 0x000fea0003800000 */
[----:B------:R-:W-:Y:S05]  /*1d90*/  BPT.TRAP 0x1 ;  /* 0x000000040000795c */ /* 0x000fea0000300000 */
.L_x_37:
[----:B------:R-:W-:Y:S05]  /*1da0*/  BSYNC.RECONVERGENT B0 ;  /* 0x0000000000007941 */ /* 0x000fea0003800200 */
.L_x_36:
[----:B------:R-:W-:Y:S02]  /*1db0*/  UIADD3 UR5, UPT, UPT, UR4, 0x1, URZ ;  /* 0x0000000104057890 */ /* 0x000fe4000fffe0ff */
[----:B------:R-:W-:Y:S02]  /*1dc0*/  UIADD3 UR14, UP1, UPT, UR26, 0x80, URZ ;  /* 0x000000801a0e7890 */ /* 0x000fe4000ff3e0ff */
[----:B------:R-:W-:Y:S02]  /*1dd0*/  UISETP.NE.AND UP0, UPT, UR5, 0x3, UPT ;  /* 0x000000030500788c */ /* 0x000fe4000bf05270 */
[----:B------:R-:W-:Y:S02]  /*1de0*/  USHF.L.U32 UR18, UR13, 0x7, URZ ;  /* 0x000000070d127899 */ /* 0x000fe400080006ff */
[----:B------:R-:W-:Y:S02]  /*1df0*/  USEL UR8, URZ, 0x1, UP0 ;  /* 0x00000001ff087887 */ /* 0x000fe40008000000 */
[----:B------:R-:W-:-:S02]  /*1e00*/  USEL UR5, UR5, URZ, UP0 ;  /* 0x000000ff05057287 */ /* 0x000fc40008000000 */
[----:B------:R-:W-:Y:S02]  /*1e10*/  UIADD3 UR22, UP0, UPT, UR26, 0x180, URZ ;  /* 0x000001801a167890 */ /* 0x000fe4000ff1e0ff */
[----:B------:R-:W-:Y:S01]  /*1e20*/  LOP3.LUT R12, R12, UR8, RZ, 0x3c, !PT ;  /* 0x000000080c0c7c12 */ /* 0x000fe2000f8e3cff */
[----:B------:R-:W-:Y:S02]  /*1e30*/  ULEA UR6, UR5, UR7, 0x3 ;  /* 0x0000000705067291 */ /* 0x000fe4000f8e18ff */
[----:B------:R-:W-:Y:S01]  /*1e40*/  ULEA UR8, UR4, UR7, 0xf ;  /* 0x0000000704087291 */ /* 0x000fe2000f8e78ff */
[----:B-1----:R-:W-:Y:S01]  /*1e50*/  SHF.L.U32 R0, R12, 0x1f, RZ ;  /* 0x0000001f0c007819 */ /* 0x002fe200000006ff */
[----:B------:R-:W-:Y:S02]  /*1e60*/  ULEA UR16, UR4, UR29, 0xe ;  /* 0x0000001d04107291 */ /* 0x000fe4000f8e70ff */
[----:B------:R-:W-:Y:S02]  /*1e70*/  UIADD3.X UR15, UPT, UPT, URZ, UR27, URZ, UP1, !UPT ;  /* 0x0000001bff0f7290 */ /* 0x000fe40008ffe4ff */
[----:B------:R-:W-:Y:S01]  /*1e80*/  UIADD3 UR8, UPT, UPT, UR8, 0x18400, URZ ;  /* 0x0001840008087890 */ /* 0x000fe2000fffe0ff */
[----:B------:R3:W4:Y:S01]  /*1e90*/  SYNCS.PHASECHK.TRANS64.TRYWAIT P0, [UR6+0x18], R0 ;  /* 0x00001800ff0075a7 */ /* 0x0007220008001106 */
[----:B------:R-:W-:Y:S01]  /*1ea0*/  UIADD3.X UR23, UPT, UPT, URZ, UR27, URZ, UP0, !UPT ;  /* 0x0000001bff177290 */ /* 0x000fe200087fe4ff */
[----:B------:R-:W-:Y:S01]  /*1eb0*/  UMOV UR6, 0x30000 ;  /* 0x0003000000067882 */ /* 0x000fe20000000000 */
[----:B------:R-:W-:Y:S01]  /*1ec0*/  UMOV UR30, 0x0 ;  /* 0x00000000001e7882 */ /* 0x000fe20000000000 */
[----:B------:R-:W-:Y:S01]  /*1ed0*/  UMOV UR31, 0x10000000 ;  /* 0x10000000001f7882 */ /* 0x000fe20000000000 */
[----:B------:R-:W-:Y:S01]  /*1ee0*/  UMOV UR19, UR35 ;  /* 0x0000002300137c82 */ /* 0x000fe20008000000 */
[----:B------:R-:W-:Y:S01]  /*1ef0*/  UMOV UR20, UR36 ;  /* 0x0000002400147c82 */ /* 0x000fe20008000000 */
[----:B------:R-:W-:Y:S01]  /*1f00*/  UMOV UR12, UR36 ;  /* 0x00000024000c7c82 */ /* 0x000fe20008000000 */
[----:B------:R-:W-:Y:S01]  /*1f10*/  UMOV UR9, UR17 ;  /* 0x0000001100097c82 */ /* 0x000fe20008000000 */
[----:B------:R-:W-:Y:S01]  /*1f20*/  UMOV UR10, UR18 ;  /* 0x00000012000a7c82 */ /* 0x000fe20008000000 */
[----:B------:R3:W-:Y:S01]  /*1f30*/  UTMALDG.3D.MULTICAST [UR16], [UR14], UR6, desc[UR30] ;  /* 0x00001e100e0073b4 */ /* 0x0007e20008011806 */
[----:B------:R-:W-:Y:S01]  /*1f40*/  UIADD3 UR13, UPT, UPT, UR13, 0x1, URZ ;  /* 0x000000010d0d7890 */ /* 0x000fe2000fffe0ff */
[----:B------:R-:W-:-:S03]  /*1f50*/  UMOV UR4, UR5 ;  /* 0x0000000500047c82 */ /* 0x000fc60008000000 */
[----:B------:R-:W-:Y:S01]  /*1f60*/  UISETP.NE.AND UP0, UPT, UR13, UR25, UPT ;  /* 0x000000190d00728c */ /* 0x000fe2000bf05270 */
[----:B------:R3:W-:Y:S08]  /*1f70*/  UTMALDG.3D [UR8], [UR22], desc[UR30] ;  /* 0x00001e08160075b4 */ /* 0x0007f00008011000 */
[----:B---3--:R-:W-:Y:S05]  /*1f80*/  BRA.U UP0, `(.L_x_38) ;  /* 0xfffffffd004c7547 */ /* 0x008fea000b83ffff */
.L_x_32:
[C---:B------:R-:W-:Y:S01]  /*1f90*/  LEA R3, R11.reuse, UR7, 0x3 ;  /* 0x000000070b037c11 */ /* 0x040fe2000f8e18ff */
[----:B------:R-:W-:Y:S01]  /*1fa0*/  NOP ;  /* 0x0000000000007918 */ /* 0x000fe20000000000 */
[----:B-1----:R-:W-:Y:S02]  /*1fb0*/  SHF.L.U32 R0, R10, 0x1f, RZ ;  /* 0x0000001f0a007819 */ /* 0x002fe400000006ff */
[----:B------:R-:W-:Y:S02]  /*1fc0*/  LEA R5, R11, UR7, 0x4 ;  /* 0x000000070b057c11 */ /* 0x000fe4000f8e20ff */
[----:B--2-4-:R-:W1:Y:S02]  /*1fd0*/  SYNCS.PHASECHK.TRANS64.TRYWAIT P0, [R3+URZ+0x80], R0 ;  /* 0x00008000030075a7 */ /* 0x014e6400080011ff */
[----:B-1----:R-:W-:Y:S05]  /*1fe0*/  @!P0 BRA `(.L_x_39) ;  /* 0x0000009400d48947 */ /* 0x002fea0003800000 */
.L_x_135:
[----:B------:R-:W2:Y:S01]  /*1ff0*/  LDS.128 R4, [R5+0xf0] ;  /* 0x0000f00005047984 */ /* 0x000ea20000000c00 */
[----:B------:R-:W-:Y:S01]  /*2000*/  UISETP.GE.AND UP0, UPT, UR42, 0x1, UPT ;  /* 0x000000012a00788c */ /* 0x000fe2000bf06270 */
[----:B------:R-:W-:Y:S01]  /*2010*/  @!PT LDS RZ, [RZ] ;  /* 0x00000000fffff984 */ /* 0x000fe20000000800 */
[----:B------:R-:W-:Y:S01]  /*2020*/  @!PT LDS RZ, [RZ] ;  /* 0x00000000fffff984 */ /* 0x000fe20000000800 */
[----:B------:R-:W-:Y:S01]  /*2030*/  @!PT LDS RZ, [RZ] ;  /* 0x00000000fffff984 */ /* 0x000fe20000000800 */
[----:B------:R-:W-:Y:S01]  /*2040*/  @!PT LDS RZ, [RZ] ;  /* 0x00000000fffff984 */ /* 0x000fe20000000800 */
[----:B------:R3:W-:Y:S06]  /*2050*/  MEMBAR.ALL.CTA ;  /* 0x0000000000007992 */ /* 0x0007ec0000008000 */
[----:B---3--:R-:W3:Y:S01]  /*2060*/  FENCE.VIEW.ASYNC.S ;  /* 0x00000000000073c6 */ /* 0x008ee20000000000 */
[----:B--2---:R-:W-:-:S13]  /*2070*/  LOP3.LUT P0, RZ, R6, 0x1, RZ, 0xc0, !PT ;  /* 0x0000000106ff7812 */ /* 0x004fda000780c0ff */
[----:B---3--:R-:W-:Y:S01]  /*2080*/  VOTEU.ANY UP1, P0 ;  /* 0x0000000000ff7886 */ /* 0x008fe20000020100 */
[----:B------:R-:W-:-:S13]  /*2090*/  PLOP3.LUT P0, PT, PT, PT, UP1, 0x80, 0x8 ;  /* 0x000000000008781c */ /* 0x000fda0003f0f018 */
[----:B-1----:R-:W-:Y:S02]  /*20a0*/  @P0 LOP3.LUT R0, R5, 0xffff, RZ, 0xc0, !PT ;  /* 0x0000ffff05000812 */ /* 0x002fe400078ec0ff */
[----:B------:R-:W-:Y:S02]  /*20b0*/  @P0 MOV R2, R4 ;  /* 0x0000000400020202 */ /* 0x000fe40000000f00 */
[----:B------:R-:W-:Y:S01]  /*20c0*/  @P0 R2UR UR6, R0 ;  /* 0x00000000000602ca */ /* 0x000fe200000e0000 */
[----:B------:R-:W-:Y:S01]  /*20d0*/  VIADD R0, R3, 0x90 ;  /* 0x0000009003007836 */ /* 0x000fe20000000000 */
[----:B------:R-:W-:Y:S02]  /*20e0*/  @P0 SHF.R.U32.HI R4, RZ, 0x10, R5 ;  /* 0x00000010ff040819 */ /* 0x000fe40000011605 */
[----:B------:R-:W-:Y:S02]  /*20f0*/  @P0 R2UR UR8, R2 ;  /* 0x00000000020802ca */ /* 0x000fe400000e0000 */
[----:B------:R-:W-:-:S02]  /*2100*/  PRMT R0, RZ, 0x654, R0 ;  /* 0x00000654ff007816 */ /* 0x000fc40000000000 */
[----:B------:R-:W-:Y:S02]  /*2110*/  @P0 R2UR UR4, R4 ;  /* 0x00000000040402ca */ /* 0x000fe400000e0000 */
[----:B------:R1:W-:Y:S03]  /*2120*/  SYNCS.ARRIVE.TRANS64.RED.A1T0 RZ, [R0+URZ], RZ ;  /* 0x000000ff00ff79a7 */ /* 0x0003e600081004ff */
[----:B------:R-:W-:-:S04]  /*2130*/  @UP1 UMOV UR37, UR6 ;  /* 0x0000000600251c82 */ /* 0x000fc80008000000 */
[----:B------:R-:W-:-:S04]  /*2140*/  @UP1 UMOV UR38, UR8 ;  /* 0x0000000800261c82 */ /* 0x000fc80008000000 */
[----:B------:R-:W-:Y:S01]  /*2150*/  @UP1 UMOV UR36, UR4 ;  /* 0x0000000400241c82 */ /* 0x000fe20008000000 */
[----:B------:R-:W-:Y:S05]  /*2160*/  BRA.U !UP0, `(.L_x_40) ;  /* 0x0000000108d47547 */ /* 0x000fea000b800000 */
[----:B------:R-:W2:Y:S01]  /*2170*/  LDCU.128 UR12, c[0x0][0xb10] ;  /* 0x00016200ff0c77ac */ /* 0x000ea20008000c00 */
[----:B------:R-:W3:Y:S01]  /*2180*/  LDCU UR25, c[0x0][0xb20] ;  /* 0x00016400ff1977ac */ /* 0x000ee20008000800 */
[----:B------:R-:W4:Y:S01]  /*2190*/  LDCU UR20, c[0x0][0xb0c] ;  /* 0x00016180ff1477ac */ /* 0x000f220008000800 */
[----:B------:R-:W1:Y:S01]  /*21a0*/  LDCU.64 UR10, c[0x0][0xb28] ;  /* 0x00016500ff0a77ac */ /* 0x000e620008000a00 */
[----:B------:R-:W-:Y:S02]  /*21b0*/  UISETP.NE.AND UP3, UPT, UR42, 0x1, UPT ;  /* 0x000000012a00788c */ /* 0x000fe4000bf65270 */
[----:B--2---:R-:W-:Y:S02]  /*21c0*/  UIMAD.WIDE.U32 UR16, UR39, UR15, URZ ;  /* 0x0000000f271072a5 */ /* 0x004fe4000f8e00ff */
[----:B------:R-:W-:Y:S02]  /*21d0*/  UIMAD.WIDE.U32 UR8, UR40, UR12, URZ ;  /* 0x0000000c280872a5 */ /* 0x000fe4000f8e00ff */
[----:B------:R-:W-:-:S02]  /*21e0*/  UISETP.NE.AND UP0, UPT, UR14, 0x1, UPT ;  /* 0x000000010e00788c */ /* 0x000fc4000bf05270 */
[----:B------:R-:W-:Y:S01]  /*21f0*/  UIMAD.WIDE.U32 UR22, UR37, UR15, URZ ;  /* 0x0000000f251672a5 */ /* 0x000fe2000f8e00ff */
[----:B------:R-:W-:Y:S02]  /*2200*/  UMOV UR16, UR17 ;  /* 0x0000001100107c82 */ /* 0x000fe40008000000 */
[----:B------:R-:W-:Y:S01]  /*2210*/  UMOV UR8, UR9 ;  /* 0x0000000900087c82 */ /* 0x000fe20008000000 */
[----:B---3--:R-:W-:Y:S02]  /*2220*/  USHF.R.U32.HI UR16, URZ, UR25, UR16 ;  /* 0x00000019ff107299 */ /* 0x008fe40008011610 */
[----:B----4-:R-:W-:Y:S02]  /*2230*/  UISETP.NE.AND UP2, UPT, UR20, 0x1, UPT ;  /* 0x000000011400788c */ /* 0x010fe4000bf45270 */
[----:B------:R-:W-:Y:S02]  /*2240*/  USHF.R.U32.HI UR8, URZ, UR13, UR8 ;  /* 0x0000000dff087299 */ /* 0x000fe40008011608 */
[----:B------:R-:W-:-:S02]  /*2250*/  USEL UR6, UR39, UR16, !UP0 ;  /* 0x0000001027067287 */ /* 0x000fc4000c000000 */
[----:B------:R-:W-:Y:S02]  /*2260*/  USEL UR8, UR40, UR8, !UP2 ;  /* 0x0000000828087287 */ /* 0x000fe4000d000000 */
[----:B-1----:R-:W-:Y:S01]  /*2270*/  UIMAD.WIDE.U32 UR16, UR6, UR10, URZ ;  /* 0x0000000a061072a5 */ /* 0x002fe2000f8e00ff */
[----:B------:R-:W-:Y:S01]  /*2280*/  UMOV UR4, UR23 ;  /* 0x0000001700047c82 */ /* 0x000fe20008000000 */
[----:B------:R-:W-:Y:S02]  /*2290*/  UIMAD.WIDE.U32 UR18, UR38, UR12, URZ ;  /* 0x0000000c261272a5 */ /* 0x000fe4000f8e00ff */
[----:B------:R-:W-:-:S03]  /*22a0*/  UIMAD.WIDE.U32 UR22, UR8, UR10, URZ ;  /* 0x0000000a081672a5 */ /* 0x000fc6000f8e00ff */
[----:B------:R-:W-:Y:S01]  /*22b0*/  UMOV UR16, UR17 ;  /* 0x0000001100107c82 */ /* 0x000fe20008000000 */
[----:B------:R-:W-:Y:S02]  /*22c0*/  USHF.R.U32.HI UR4, URZ, UR25, UR4 ;  /* 0x00000019ff047299 */ /* 0x000fe40008011604 */
[----:B------:R-:W-:Y:S01]  /*22d0*/  @UP3 USHF.R.U32.HI UR6, URZ, UR11, UR16 ;  /* 0x0000000bff063299 */ /* 0x000fe20008011610 */
[----:B------:R-:W-:Y:S01]  /*22e0*/  UMOV UR18, UR19 ;  /* 0x0000001300127c82 */ /* 0x000fe20008000000 */
[----:B------:R-:W-:Y:S01]  /*22f0*/  UMOV UR22, UR23 ;  /* 0x0000001700167c82 */ /* 0x000fe20008000000 */
[----:B------:R-:W-:Y:S02]  /*2300*/  USHF.R.U32.HI UR13, URZ, UR13, UR18 ;  /* 0x0000000dff0d7299 */ /* 0x000fe40008011612 */
[----:B------:R-:W-:Y:S02]  /*2310*/  USEL UR4, UR37, UR4, !UP0 ;  /* 0x0000000425047287 */ /* 0x000fe4000c000000 */
[----:B------:R-:W-:-:S02]  /*2320*/  @UP3 USHF.R.U32.HI UR8, URZ, UR11, UR22 ;  /* 0x0000000bff083299 */ /* 0x000fc40008011616 */
[----:B------:R-:W-:Y:S02]  /*2330*/  UIMAD UR9, UR42, UR6, URZ ;  /* 0x000000062a0972a4 */ /* 0x000fe4000f8e02ff */
[----:B------:R-:W-:Y:S02]  /*2340*/  USEL UR6, UR38, UR13, !UP2 ;  /* 0x0000000d26067287 */ /* 0x000fe4000d000000 */
[----:B------:R-:W-:Y:S02]  /*2350*/  UIMAD UR12, UR42, UR8, URZ ;  /* 0x000000082a0c72a4 */ /* 0x000fe4000f8e02ff */
[----:B------:R-:W-:Y:S02]  /*2360*/  UISETP.GE.AND UP0, UPT, UR4, UR9, UPT ;  /* 0x000000090400728c */ /* 0x000fe4000bf06270 */
[----:B------:R-:W-:Y:S02]  /*2370*/  UIMAD.WIDE.U32 UR16, UR4, UR10, URZ ;  /* 0x0000000a041072a5 */ /* 0x000fe4000f8e00ff */
[----:B------:R-:W-:-:S02]  /*2380*/  UISETP.GE.OR UP0, UPT, UR6, UR12, UP0 ;  /* 0x0000000c0600728c */ /* 0x000fc40008706670 */
        /* <DEDUP_REMOVED lines=19> */
.L_x_40:
[----:B------:R-:W2:Y:S02]  /*24c0*/  LDCU UR4, c[0x0][0xb30] ;  /* 0x00016600ff0477ac */ /* 0x000ea40008000800 */
[----:B--2---:R-:W-:-:S09]  /*24d0*/  UISETP.NE.AND UP0, UPT, UR4, 0x1, UPT ;  /* 0x000000010400788c */ /* 0x004fd2000bf05270 */
[----:B------:R-:W-:Y:S05]  /*24e0*/  BRA.U UP0, `(.L_x_41) ;  /* 0x0000000100447547 */ /* 0x000fea000b800000 */
[----:B------:R-:W2:Y:S01]  /*24f0*/  LDCU.128 UR12, c[0x0][0xb10] ;  /* 0x00016200ff0c77ac */ /* 0x000ea20008000c00 */
[----:B------:R-:W3:Y:S01]  /*2500*/  LDCU UR16, c[0x0][0xb0c] ;  /* 0x00016180ff1077ac */ /* 0x000ee20008000800 */
[----:B------:R-:W4:Y:S01]  /*2510*/  LDCU UR17, c[0x0][0xb20] ;  /* 0x00016400ff1177ac */ /* 0x000f220008000800 */
[----:B--2---:R-:W-:Y:S02]  /*2520*/  UIMAD.WIDE.U32 UR10, UR38, UR12, URZ ;  /* 0x0000000c260a72a5 */ /* 0x004fe4000f8e00ff */
[----:B------:R-:W-:Y:S02]  /*2530*/  UIMAD.WIDE.U32 UR8, UR37, UR15, URZ ;  /* 0x0000000f250872a5 */ /* 0x000fe4000f8e00ff */
[----:B---3--:R-:W-:Y:S02]  /*2540*/  UISETP.NE.AND UP2, UPT, UR16, 0x1, UPT ;  /* 0x000000011000788c */ /* 0x008fe4000bf45270 */
[----:B------:R-:W-:Y:S01]  /*2550*/  UISETP.NE.AND UP0, UPT, UR14, 0x1, UPT ;  /* 0x000000010e00788c */ /* 0x000fe2000bf05270 */
[----:B------:R-:W-:-:S02]  /*2560*/  UMOV UR6, UR11 ;  /* 0x0000000b00067c82 */ /* 0x000fc40008000000 */
[----:B------:R-:W-:Y:S01]  /*2570*/  UMOV UR4, UR9 ;  /* 0x0000000900047c82 */ /* 0x000fe20008000000 */
[----:B------:R-:W-:Y:S02]  /*2580*/  USHF.R.U32.HI UR6, URZ, UR13, UR6 ;  /* 0x0000000dff067299 */ /* 0x000fe40008011606 */
[----:B----4-:R-:W-:Y:S02]  /*2590*/  USHF.R.U32.HI UR4, URZ, UR17, UR4 ;  /* 0x00000011ff047299 */ /* 0x010fe40008011604 */
[----:B------:R-:W-:Y:S02]  /*25a0*/  USEL UR6, UR38, UR6, !UP2 ;  /* 0x0000000626067287 */ /* 0x000fe4000d000000 */
[----:B------:R-:W-:-:S04]  /*25b0*/  USEL UR4, UR37, UR4, !UP0 ;  /* 0x0000000425047287 */ /* 0x000fc8000c000000 */
[----:B------:R-:W-:Y:S02]  /*25c0*/  UIADD3 UR8, UPT, UPT, UR6, -UR4, URZ ;  /* 0x8000000406087290 */ /* 0x000fe4000fffe0ff */
[----:B------:R-:W-:Y:S02]  /*25d0*/  UIADD3 UR4, UPT, UPT, -UR6, UR4, URZ ;  /* 0x0000000406047290 */ /* 0x000fe4000fffe1ff */
[----:B------:R-:W-:Y:S02]  /*25e0*/  UIMAD UR37, UR8, UR14, UR37 ;  /* 0x0000000e082572a4 */ /* 0x000fe4000f8e0225 */
[----:B------:R-:W-:-:S12]  /*25f0*/  UIMAD UR38, UR4, UR16, UR38 ;  /* 0x00000010042672a4 */ /* 0x000fd8000f8e0226 */
.L_x_41:
[----:B------:R-:W-:Y:S01]  /*2600*/  VIADD R11, R11, 0x1 ;  /* 0x000000010b0b7836 */ /* 0x000fe20000000000 */
[----:B------:R-:W-:Y:S01]  /*2610*/  R2UR UR4, R160 ;  /* 0x00000000a00472ca */ /* 0x000fe200000e0000 */
[----:B------:R-:W-:Y:S01]  /*2620*/  UIADD3 UR20, UPT, UPT, UR37, UR59, URZ ;  /* 0x0000003b25147290 */ /* 0x000fe2000fffe0ff */
[----:B------:R-:W-:Y:S02]  /*2630*/  PLOP3.LUT P1, PT, PT, PT, PT, 0x80, 0x8 ;  /* 0x000000000008781c */ /* 0x000fe40003f2f070 */
[----:B------:R-:W-:-:S04]  /*2640*/  ISETP.NE.AND P0, PT, R11, 0x2, PT ;  /* 0x000000020b00780c */ /* 0x000fc80003f05270 */
[----:B------:R-:W-:Y:S02]  /*2650*/  SEL R3, RZ, 0x1, P0 ;  /* 0x00000001ff037807 */ /* 0x000fe40000000000 */
[----:B------:R-:W-:Y:S02]  /*2660*/  SEL R11, R11, RZ, P0 ;  /* 0x000000ff0b0b7207 */ /* 0x000fe40000000000 */
[----:B------:R-:W-:Y:S01]  /*2670*/  LOP3.LUT R10, R10, R3, RZ, 0x3c, !PT ;  /* 0x000000030a0a7212 */ /* 0x000fe200078e3cff */
[----:B------:R-:W-:Y:S01]  /*2680*/  UIADD3 UR16, UPT, UPT, UR38, UR4, URZ ;  /* 0x0000000426107290 */ /* 0x000fe2000fffe0ff */
[----:B------:R-:W-:Y:S11]  /*2690*/  BRA.U UP1, `(.L_x_42) ;  /* 0xfffffff101587547 */ /* 0x000ff6000b83ffff */
[----:B------:R-:W-:Y:S01]  /*26a0*/  UIADD3 UR7, UPT, UPT, UR7, 0x18, URZ ;  /* 0x0000001807077890 */ /* 0x000fe2000fffe0ff */
[----:B------:R-:W-:-:S03]  /*26b0*/  SHF.L.U32 R3, R12, 0x1f, RZ ;  /* 0x0000001f0c037819 */ /* 0x000fc600000006ff */
[----:B------:R-:W-:-:S09]  /*26c0*/  ULEA UR4, UR5, UR7, 0x3 ;  /* 0x0000000705047291 */ /* 0x000fd2000f8e18ff */
[----:B------:R-:W2:Y:S02]  /*26d0*/  SYNCS.PHASECHK.TRANS64.TRYWAIT P0, [UR4], R3 ;  /* 0x00000003ff0075a7 */ /* 0x000ea40008001104 */
[----:B--2---:R-:W-:Y:S05]  /*26e0*/  @!P0 BRA `(.L_x_43) ;  /* 0x0000009000288947 */ /* 0x004fea0003800000 */
.L_x_137:
[----:B------:R-:W-:-:S04]  /*26f0*/  UIADD3 UR4, UPT, UPT, UR5, 0x1, URZ ;  /* 0x0000000105047890 */ /* 0x000fc8000fffe0ff */
[----:B------:R-:W-:-:S04]  /*2700*/  UISETP.NE.AND UP0, UPT, UR4, 0x3, UPT ;  /* 0x000000030400788c */ /* 0x000fc8000bf05270 */
[----:B------:R-:W-:Y:S02]  /*2710*/  USEL UR6, URZ, 0x1, UP0 ;  /* 0x00000001ff067887 */ /* 0x000fe40008000000 */
[----:B------:R-:W-:-:S04]  /*2720*/  USEL UR4, UR4, URZ, UP0 ;  /* 0x000000ff04047287 */ /* 0x000fc80008000000 */
[----:B------:R-:W-:Y:S01]  /*2730*/  ULEA UR5, UR4, UR7, 0x3 ;  /* 0x0000000704057291 */ /* 0x000fe2000f8e18ff */
[----:B------:R-:W-:-:S04]  /*2740*/  LOP3.LUT R12, R12, UR6, RZ, 0x3c, !PT ;  /* 0x000000060c0c7c12 */ /* 0x000fc8000f8e3cff */
[----:B-1----:R-:W-:-:S04]  /*2750*/  SHF.L.U32 R3, R12, 0x1f, RZ ;  /* 0x0000001f0c037819 */ /* 0x002fc800000006ff */
[----:B------:R-:W1:Y:S02]  /*2760*/  SYNCS.PHASECHK.TRANS64.TRYWAIT P0, [UR5], R3 ;  /* 0x00000003ff0075a7 */ /* 0x000e640008001105 */
[----:B-1----:R-:W-:Y:S05]  /*2770*/  @!P0 BRA `(.L_x_44) ;  /* 0x00000090001c8947 */ /* 0x002fea0003800000 */
.L_x_139:
[----:B------:R-:W-:-:S04]  /*2780*/  UIADD3 UR4, UPT, UPT, UR4, 0x1, URZ ;  /* 0x0000000104047890 */ /* 0x000fc8000fffe0ff */
[----:B------:R-:W-:-:S04]  /*2790*/  UISETP.NE.AND UP0, UPT, UR4, 0x3, UPT ;  /* 0x000000030400788c */ /* 0x000fc8000bf05270 */
[----:B------:R-:W-:Y:S02]  /*27a0*/  USEL UR5, URZ, 0x1, UP0 ;  /* 0x00000001ff057887 */ /* 0x000fe40008000000 */
[----:B------:R-:W-:-:S04]  /*27b0*/  USEL UR4, UR4, URZ, UP0 ;  /* 0x000000ff04047287 */ /* 0x000fc80008000000 */
[----:B------:R-:W-:Y:S01]  /*27c0*/  ULEA UR4, UR4, UR7, 0x3 ;  /* 0x0000000704047291 */ /* 0x000fe2000f8e18ff */
[----:B-1----:R-:W-:-:S04]  /*27d0*/  LOP3.LUT R3, R12, UR5, RZ, 0x3c, !PT ;  /* 0x000000050c037c12 */ /* 0x002fc8000f8e3cff */
[----:B------:R-:W-:Y:S01]  /*27e0*/  SHF.L.U32 R3, R3, 0x1f, RZ ;  /* 0x0000001f03037819 */ /* 0x000fe200000006ff */
[----:B------:R-:W-:-:S07]  /*27f0*/  IMAD.U32 R0, RZ, RZ, UR4 ;  /* 0x00000004ff007e24 */ /* 0x000fce000f8e00ff */
.L_x_45:
[----:B-1----:R1:W2:Y:S02]  /*2800*/  SYNCS.PHASECHK.TRANS64.TRYWAIT P0, [R0+URZ], R3 ;  /* 0x00000003000075a7 */ /* 0x0022a400080011ff */
[----:B--2---:R-:W-:Y:S05]  /*2810*/  @!P0 NANOSLEEP.SYNCS 0x989680 ;  /* 0x009896800000895d */ /* 0x004fea0003900000 */
[----:B------:R-:W2:Y:S02]  /*2820*/  @!P0 SYNCS.PHASECHK.TRANS64 P0, [R0+URZ], R3 ;  /* 0x00000003000085a7 */ /* 0x000ea400080010ff */
[----:B--2---:R-:W-:Y:S05]  /*2830*/  @P0 EXIT ;  /* 0x000000000000094d */ /* 0x004fea0003800000 */
[----:B------:R-:W-:Y:S05]  /*2840*/  BRA `(.L_x_45) ;  /* 0xfffffffc00ec7947 */ /* 0x000fea000383ffff */
.L_x_22:
[----:B------:R-:W1:Y:S02]  /*2850*/  S2UR UR4, SR_CgaCtaId ;  /* 0x00000000000479c3 */ /* 0x000e640000008800 */
[----:B-1----:R-:W-:-:S04]  /*2860*/  UISETP.NE.AND UP0, UPT, UR4, URZ, UPT ;  /* 0x000000ff0400728c */ /* 0x002fc8000bf05270 */
[----:B------:R-:W-:-:S09]  /*2870*/  UISETP.NE.OR UP0, UPT, UR17, 0x1, UP0 ;  /* 0x000000011100788c */ /* 0x000fd20008705670 */
[----:B------:R-:W-:Y:S05]  /*2880*/  BRA.U UP0, `(.L_x_46) ;  /* 0x00000005004c7547 */ /* 0x000fea000b800000 */
[----:B------:R-:W1:Y:S01]  /*2890*/  S2UR UR5, SR_CgaCtaId ;  /* 0x00000000000579c3 */ /* 0x000e620000008800 */
[----:B------:R-:W-:Y:S01]  /*28a0*/  UMOV UR4, 0x400 ;  /* 0x0000040000047882 */ /* 0x000fe20000000000 */
[----:B------:R-:W-:Y:S01]  /*28b0*/  ISETP.GE.U32.AND P2, PT, R0, 0x2, PT ;  /* 0x000000020000780c */ /* 0x000fe20003f46070 */
[----:B------:R-:W-:Y:S01]  /*28c0*/  IMAD.MOV.U32 R12, RZ, RZ, 0x1 ;  /* 0x00000001ff0c7424 */ /* 0x000fe200078e00ff */
[----:B------:R-:W-:Y:S02]  /*28d0*/  CS2R R10, SRZ ;  /* 0x00000000000a7805 */ /* 0x000fe4000001ff00 */
[----:B------:R-:W-:Y:S01]  /*28e0*/  CS2R R8, SRZ ;  /* 0x0000000000087805 */ /* 0x000fe2000001ff00 */
[----:B-1----:R-:W-:-:S03]  /*28f0*/  ULEA UR6, UR5, UR4, 0x18 ;  /* 0x0000000405067291 */ /* 0x002fc6000f8ec0ff */
[----:B------:R-:W-:-:S09]  /*2900*/  UMOV UR5, URZ ;  /* 0x000000ff00057c82 */ /* 0x000fd20008000000 */
.L_x_50:
[----:B------:R-:W-:Y:S02]  /*2910*/  LEA R2, R8, UR6, 0x3 ;  /* 0x0000000608027c11 */ /* 0x000fe4000f8e18ff */
[----:B------:R-:W-:-:S03]  /*2920*/  SHF.L.U32 R5, R9, 0x1f, RZ ;  /* 0x0000001f09057819 */ /* 0x000fc600000006ff */
[----:B------:R-:W-:Y:S01]  /*2930*/  VIADD R4, R2, 0xd0 ;  /* 0x000000d002047836 */ /* 0x000fe20000000000 */
[----:B------:R-:W1:Y:S02]  /*2940*/  SYNCS.PHASECHK.TRANS64.TRYWAIT P0, [R2+URZ+0xc0], R5 ;  /* 0x0000c005020075a7 */ /* 0x000e6400080011ff */
[----:B-1----:R-:W-:Y:S05]  /*2950*/  @!P0 BRA `(.L_x_47) ;  /* 0x0000008c00bc8947 */ /* 0x002fea0003800000 */
.L_x_140:
[----:B------:R-:W-:Y:S01]  /*2960*/  ULEA UR4, UR5, UR6, 0x3 ;  /* 0x0000000605047291 */ /* 0x000fe2000f8e18ff */
[----:B------:R-:W-:Y:S02]  /*2970*/  PRMT R4, RZ, 0x654, R4 ;  /* 0x00000654ff047816 */ /* 0x000fe40000000004 */
[----:B-1----:R-:W-:Y:S01]  /*2980*/  SHF.L.U32 R5, R12, 0x1f, RZ ;  /* 0x0000001f0c057819 */ /* 0x002fe200000006ff */
[----:B------:R-:W-:Y:S01]  /*2990*/  UIADD3 UR7, UPT, UPT, UR4, 0x80, URZ ;  /* 0x0000008004077890 */ /* 0x000fe2000fffe0ff */
[----:B------:R1:W-:Y:S05]  /*29a0*/  SYNCS.ARRIVE.TRANS64.RED.A1T0 RZ, [R4+URZ], RZ ;  /* 0x000000ff04ff79a7 */ /* 0x0003ea00081004ff */
[----:B------:R-:W-:Y:S01]  /*29b0*/  IMAD.U32 R7, RZ, RZ, UR7 ;  /* 0x00000007ff077e24 */ /* 0x000fe2000f8e00ff */
[----:B------:R-:W2:Y:S04]  /*29c0*/  SYNCS.PHASECHK.TRANS64.TRYWAIT P0, [UR4+0x90], R5 ;  /* 0x00009005ff0075a7 */ /* 0x000ea80008001104 */
[----:B------:R-:W-:Y:S01]  /*29d0*/  PRMT R6, R0, 0x654, R7 ;  /* 0x0000065400067816 */ /* 0x000fe20000000007 */
[----:B-1----:R-:W-:Y:S01]  /*29e0*/  @!P2 IMAD.MOV.U32 R4, RZ, RZ, 0x10 ;  /* 0x00000010ff04a424 */ /* 0x002fe200078e00ff */
[----:B--2---:R-:W-:Y:S06]  /*29f0*/  @!P0 BRA `(.L_x_48) ;  /* 0x0000008c00a88947 */ /* 0x004fec0003800000 */
.L_x_142:
[----:B------:R-:W-:Y:S01]  /*2a00*/  ULEA UR8, UR5, UR6, 0x4 ;  /* 0x0000000605087291 */ /* 0x000fe2000f8e20ff */
[----:B------:R-:W-:Y:S01]  /*2a10*/  SEL R3, R6, R3, !P2 ;  /* 0x0000000306037207 */ /* 0x000fe20005000000 */
[----:B------:R-:W-:Y:S01]  /*2a20*/  UIADD3 UR9, UPT, UPT, UR4, 0x80, URZ ;  /* 0x0000008004097890 */ /* 0x000fe2000fffe0ff */
[----:B-1----:R-:W-:Y:S01]  /*2a30*/  LEA R2, R11, UR6, 0x3 ;  /* 0x000000060b027c11 */ /* 0x002fe2000f8e18ff */
[----:B------:R-:W-:Y:S01]  /*2a40*/  UIADD3 UR8, UPT, UPT, UR8, 0xf0, URZ ;  /* 0x000000f008087890 */ /* 0x000fe2000fffe0ff */
[----:B------:R-:W-:Y:S01]  /*2a50*/  SHF.L.U32 R5, R10, 0x1f, RZ ;  /* 0x0000001f0a057819 */ /* 0x000fe200000006ff */
[----:B------:R1:W-:Y:S01]  /*2a60*/  @!P2 SYNCS.ARRIVE.TRANS64.RED RZ, [R3+URZ], R4 ;  /* 0x0000000403ffa9a7 */ /* 0x0003e200080004ff */
[----:B------:R-:W-:Y:S01]  /*2a70*/  UIADD3 UR4, UPT, UPT, UR5, 0x1, URZ ;  /* 0x0000000105047890 */ /* 0x000fe2000fffe0ff */
[----:B------:R-:W-:-:S03]  /*2a80*/  VIADD R8, R8, 0x1 ;  /* 0x0000000108087836 */ /* 0x000fc60000000000 */
[----:B------:R-:W-:Y:S02]  /*2a90*/  UISETP.NE.AND UP0, UPT, UR4, 0x2, UPT ;  /* 0x000000020400788c */ /* 0x000fe4000bf05270 */
[----:B------:R-:W-:Y:S06]  /*2aa0*/  UGETNEXTWORKID.BROADCAST [UR8], [UR9] ;  /* 0x00000000080073ca */ /* 0x000fec0008000100 */
[----:B------:R-:W-:Y:S01]  /*2ab0*/  USEL UR7, URZ, 0x1, UP0 ;  /* 0x00000001ff077887 */ /* 0x000fe20008000000 */
[----:B------:R-:W-:Y:S01]  /*2ac0*/  ISETP.NE.AND P0, PT, R8, 0x2, PT ;  /* 0x000000020800780c */ /* 0x000fe20003f05270 */
[----:B------:R-:W-:Y:S01]  /*2ad0*/  USEL UR5, UR4, URZ, UP0 ;  /* 0x000000ff04057287 */ /* 0x000fe20008000000 */
[----:B------:R-:W2:Y:S03]  /*2ae0*/  SYNCS.PHASECHK.TRANS64.TRYWAIT P1, [R2+URZ+0x80], R5 ;  /* 0x00008005020075a7 */ /* 0x000ea600080211ff */
[----:B------:R-:W-:Y:S01]  /*2af0*/  LOP3.LUT R12, R12, UR7, RZ, 0x3c, !PT ;  /* 0x000000070c0c7c12 */ /* 0x000fe2000f8e3cff */
[----:B-12---:R-:W-:Y:S07]  /*2b00*/  @!P1 BRA `(.L_x_49) ;  /* 0x0000008c007c9947 */ /* 0x006fee0003800000 */
.L_x_143:
[C---:B------:R-:W-:Y:S01]  /*2b10*/  LEA R4, R11.reuse, UR6, 0x4 ;  /* 0x000000060b047c11 */ /* 0x040fe2000f8e20ff */
[----:B-1----:R-:W-:Y:S01]  /*2b20*/  VIADD R2, R2, 0x90 ;  /* 0x0000009002027836 */ /* 0x002fe20000000000 */
[----:B------:R-:W-:Y:S01]  /*2b30*/  SEL R8, R8, RZ, P0 ;  /* 0x000000ff08087207 */ /* 0x000fe20000000000 */
[----:B------:R-:W-:-:S03]  /*2b40*/  VIADD R11, R11, 0x1 ;  /* 0x000000010b0b7836 */ /* 0x000fc60000000000 */
[----:B------:R-:W1:Y:S01]  /*2b50*/  LDS.128 R4, [R4+0xf0] ;  /* 0x0000f00004047984 */ /* 0x000e620000000c00 */
[----:B------:R-:W-:Y:S02]  /*2b60*/  PRMT R2, RZ, 0x654, R2 ;  /* 0x00000654ff027816 */ /* 0x000fe40000000002 */
[C---:B------:R-:W-:Y:S01]  /*2b70*/  ISETP.NE.AND P1, PT, R11.reuse, 0x2, PT ;  /* 0x000000020b00780c */ /* 0x040fe20003f25270 */
[----:B------:R-:W-:Y:S01]  /*2b80*/  @!PT LDS RZ, [RZ] ;  /* 0x00000000fffff984 */ /* 0x000fe20000000800 */
[----:B------:R-:W-:Y:S01]  /*2b90*/  @!PT LDS RZ, [RZ] ;  /* 0x00000000fffff984 */ /* 0x000fe20000000800 */
[----:B------:R-:W-:Y:S01]  /*2ba0*/  @!PT LDS RZ, [RZ] ;  /* 0x00000000fffff984 */ /* 0x000fe20000000800 */
[----:B------:R-:W-:Y:S01]  /*2bb0*/  @!PT LDS RZ, [RZ] ;  /* 0x00000000fffff984 */ /* 0x000fe20000000800 */
[----:B------:R2:W-:Y:S06]  /*2bc0*/  MEMBAR.ALL.CTA ;  /* 0x0000000000007992 */ /* 0x0005ec0000008000 */
[----:B--2---:R-:W2:Y:S01]  /*2bd0*/  FENCE.VIEW.ASYNC.S ;  /* 0x00000000000073c6 */ /* 0x004ea20000000000 */
[----:B------:R-:W-:Y:S01]  /*2be0*/  SEL R11, R11, RZ, P1 ;  /* 0x000000ff0b0b7207 */ /* 0x000fe20000800000 */
[----:B--2---:R2:W-:Y:S01]  /*2bf0*/  SYNCS.ARRIVE.TRANS64.RED.A1T0 RZ, [R2+URZ], RZ ;  /* 0x000000ff02ff79a7 */ /* 0x0045e200081004ff */
[----:B-1----:R-:W-:-:S02]  /*2c00*/  LOP3.LUT P3, RZ, R6, 0x1, RZ, 0xc0, !PT ;  /* 0x0000000106ff7812 */ /* 0x002fc4000786c0ff */
[----:B------:R-:W-:-:S04]  /*2c10*/  SEL R5, RZ, 0x1, P1 ;  /* 0x00000001ff057807 */ /* 0x000fc80000800000 */
[----:B------:R-:W-:Y:S02]  /*2c20*/  LOP3.LUT R10, R10, R5, RZ, 0x3c, !PT ;  /* 0x000000050a0a7212 */ /* 0x000fe400078e3cff */
[----:B--2---:R-:W-:-:S04]  /*2c30*/  SEL R2, RZ, 0x1, P0 ;  /* 0x00000001ff027807 */ /* 0x004fc80000000000 */
[----:B------:R-:W-:Y:S01]  /*2c40*/  LOP3.LUT R9, R9, R2, RZ, 0x3c, !PT ;  /* 0x0000000209097212 */ /* 0x000fe200078e3cff */
[----:B------:R-:W-:Y:S06]  /*2c50*/  @P3 BRA `(.L_x_50) ;  /* 0xfffffffc002c3947 */ /* 0x000fec000383ffff */
[----:B------:R-:W-:Y:S01]  /*2c60*/  ULEA UR4, UR5, UR6, 0x3 ;  /* 0x0000000605047291 */ /* 0x000fe2000f8e18ff */
[----:B------:R-:W-:-:S08]  /*2c70*/  SHF.L.U32 R3, R12, 0x1f, RZ ;  /* 0x0000001f0c037819 */ /* 0x000fd000000006ff */
[----:B------:R-:W1:Y:S02]  /*2c80*/  SYNCS.PHASECHK.TRANS64 P0, [UR4+0x90], R3 ;  /* 0x00009003ff0075a7 */ /* 0x000e640008001004 */
[----:B-1----:R-:W-:Y:S05]  /*2c90*/  @P0 BRA `(.L_x_51) ;  /* 0x0000000000080947 */ /* 0x002fea0003800000 */
[----:B------:R-:W1:Y:S02]  /*2ca0*/  SYNCS.PHASECHK.TRANS64.TRYWAIT P0, [UR4+0x90], R3 ;  /* 0x00009003ff0075a7 */ /* 0x000e640008001104 */
[----:B-1----:R-:W-:Y:S05]  /*2cb0*/  @!P0 BRA `(.L_x_52) ;  /* 0x0000008c00248947 */ /* 0x002fea0003800000 */
.L_x_51:
[----:B------:R-:W-:-:S04]  /*2cc0*/  UIADD3 UR7, UPT, UPT, UR5, 0x1, URZ ;  /* 0x0000000105077890 */ /* 0x000fc8000fffe0ff */
[----:B------:R-:W-:-:S04]  /*2cd0*/  UISETP.NE.AND UP0, UPT, UR7, 0x2, UPT ;  /* 0x000000020700788c */ /* 0x000fc8000bf05270 */
[----:B------:R-:W-:Y:S02]  /*2ce0*/  USEL UR8, URZ, 0x1, UP0 ;  /* 0x00000001ff087887 */ /* 0x000fe40008000000 */
[----:B------:R-:W-:-:S04]  /*2cf0*/  USEL UR7, UR7, URZ, UP0 ;  /* 0x000000ff07077287 */ /* 0x000fc80008000000 */
[----:B------:R-:W-:Y:S01]  /*2d00*/  ULEA UR7, UR7, UR6, 0x3 ;  /* 0x0000000607077291 */ /* 0x000fe2000f8e18ff */
[----:B-1----:R-:W-:-:S04]  /*2d10*/  LOP3.LUT R3, R12, UR8, RZ, 0x3c, !PT ;  /* 0x000000080c037c12 */ /* 0x002fc8000f8e3cff */
[----:B------:R-:W-:-:S04]  /*2d20*/  SHF.L.U32 R0, R3, 0x1f, RZ ;  /* 0x0000001f03007819 */ /* 0x000fc800000006ff */
[----:B------:R-:W1:Y:S02]  /*2d30*/  SYNCS.PHASECHK.TRANS64 P0, [UR7+0x90], R0 ;  /* 0x00009000ff0075a7 */ /* 0x000e640008001007 */
[----:B-1----:R-:W-:Y:S05]  /*2d40*/  @P0 EXIT ;  /* 0x000000000000094d */ /* 0x002fea0003800000 */
[----:B------:R-:W-:Y:S02]  /*2d50*/  SHF.L.U32 R3, R3, 0x1f, RZ ;  /* 0x0000001f03037819 */ /* 0x000fe400000006ff */
[----:B------:R-:W-:-:S07]  /*2d60*/  MOV R0, UR7 ;  /* 0x0000000700007c02 */ /* 0x000fce0008000f00 */
.L_x_53:
[----:B-1----:R1:W2:Y:S02]  /*2d70*/  SYNCS.PHASECHK.TRANS64.TRYWAIT P0, [R0+URZ+0x90], R3 ;  /* 0x00009003000075a7 */ /* 0x0022a400080011ff */
[----:B--2---:R-:W-:Y:S05]  /*2d80*/  @!P0 NANOSLEEP.SYNCS 0x989680 ;  /* 0x009896800000895d */ /* 0x004fea0003900000 */
[----:B------:R-:W2:Y:S02]  /*2d90*/  @!P0 SYNCS.PHASECHK.TRANS64 P0, [R0+URZ+0x90], R3 ;  /* 0x00009003000085a7 */ /* 0x000ea400080010ff */
[----:B--2---:R-:W-:Y:S05]  /*2da0*/  @P0 EXIT ;  /* 0x000000000000094d */ /* 0x004fea0003800000 */
[----:B------:R-:W-:Y:S05]  /*2db0*/  BRA `(.L_x_53) ;  /* 0xfffffffc00ec7947 */ /* 0x000fea000383ffff */
.L_x_46:
[----:B------:R-:W-:Y:S05]  /*2dc0*/  BRA.U UP4, `(.L_x_54) ;  /* 0x0000000d04787547 */ /* 0x000fea000b800000 */
[----:B------:R-:W1:Y:S01]  /*2dd0*/  S2UR UR7, SR_CgaCtaId ;  /* 0x00000000000779c3 */ /* 0x000e620000008800 */
[----:B------:R-:W-:Y:S01]  /*2de0*/  UMOV UR4, 0x40 ;  /* 0x0000004000047882 */ /* 0x000fe20000000000 */
[----:B------:R-:W-:Y:S01]  /*2df0*/  NOP ;  /* 0x0000000000007918 */ /* 0x000fe20000000000 */
[----:B------:R-:W-:Y:S01]  /*2e00*/  UMOV UR6, 0x400 ;  /* 0x0000040000067882 */ /* 0x000fe20000000000 */
[----:B-1----:R-:W-:Y:S02]  /*2e10*/  ULEA UR5, UR7, UR4, 0x18 ;  /* 0x0000000407057291 */ /* 0x002fe4000f8ec0ff */
[----:B------:R-:W-:-:S07]  /*2e20*/  ULEA UR6, UR7, UR6, 0x18 ;  /* 0x0000000607067291 */ /* 0x000fce000f8ec0ff */
[----:B------:R-:W1:Y:S02]  /*2e30*/  LDS.U8 R0, [UR5+0x1c] ;  /* 0x00001c05ff007984 */ /* 0x000e640008000000 */
[----:B-1----:R-:W-:-:S13]  /*2e40*/  ISETP.NE.AND P0, PT, R0, RZ, PT ;  /* 0x000000ff0000720c */ /* 0x002fda0003f05270 */
[----:B------:R-:W-:Y:S05]  /*2e50*/  @P0 BRA `(.L_x_55) ;  /* 0x0000000000580947 */ /* 0x000fea0003800000 */
[----:B------:R-:W-:-:S13]  /*2e60*/  ELECT P0, URZ, PT ;  /* 0x0000000000ff782f */ /* 0x000fda0003800000 */
[----:B------:R-:W-:Y:S05]  /*2e70*/  @!P0 BRA `(.L_x_56) ;  /* 0x0000000000608947 */ /* 0x000fea0003800000 */
[----:B------:R-:W-:Y:S01]  /*2e80*/  UMOV UR4, 0x10 ;  /* 0x0000001000047882 */ /* 0x000fe20000000000 */
[----:B------:R-:W-:Y:S01]  /*2e90*/  HFMA2 R0, -RZ, RZ, 0, 5.9604644775390625e-08 ;  /* 0x00000001ff007431 */ /* 0x000fe200000001ff */
[----:B------:R-:W-:-:S03]  /*2ea0*/  MOV R3, 0xffff ;  /* 0x0000ffff00037802 */ /* 0x000fc60000000f00 */
[----:B------:R-:W-:Y:S04]  /*2eb0*/  DEPBAR.LE SB1, 0x36 ;  /* 0x00009d800000791a */ /* 0x000fe80000000000 */
[----:B------:R-:W1:Y:S02]  /*2ec0*/  UTCATOMSWS.FIND_AND_SET.ALIGN UP0, UR4, UR4 ;  /* 0x00000004000475e3 */ /* 0x000e640008000800 */
[----:B-1----:R-:W-:Y:S01]  /*2ed0*/  MOV R4, UR4 ;  /* 0x0000000400047c02 */ /* 0x002fe20008000f00 */
[----:B------:R-:W-:Y:S06]  /*2ee0*/  BRA.U UP0, `(.L_x_57) ;  /* 0x0000000100187547 */ /* 0x000fec000b800000 */
.L_x_58:
[----:B------:R-:W-:Y:S05]  /*2ef0*/  NANOSLEEP 0x64 ;  /* 0x000000640000795d */ /* 0x000fea0003800000 */
[----:B------:R-:W-:-:S05]  /*2f00*/  UMOV UR4, 0x10 ;  /* 0x0000001000047882 */ /* 0x000fca0000000000 */
[----:B------:R-:W-:Y:S04]  /*2f10*/  DEPBAR.LE SB1, 0x36 ;  /* 0x00009d800000791a */ /* 0x000fe80000000000 */
[----:B------:R-:W1:Y:S02]  /*2f20*/  UTCATOMSWS.FIND_AND_SET.ALIGN UP0, UR4, UR4 ;  /* 0x00000004000475e3 */ /* 0x000e640008000800 */
[----:B-1----:R-:W-:Y:S01]  /*2f30*/  MOV R4, UR4 ;  /* 0x0000000400047c02 */ /* 0x002fe20008000f00 */
[----:B------:R-:W-:Y:S05]  /*2f40*/  BRA.U !UP0, `(.L_x_58) ;  /* 0xfffffffd08e87547 */ /* 0x000fea000b83ffff */
.L_x_57:
[-C--:B------:R-:W-:Y:S02]  /*2f50*/  SHF.L.U32 R3, R3, R4.reuse, RZ ;  /* 0x0000000403037219 */ /* 0x080fe400000006ff */
[----:B------:R-:W-:Y:S01]  /*2f60*/  SHF.L.U32 R0, R0, R4, RZ ;  /* 0x0000000400007219 */ /* 0x000fe200000006ff */
[----:B------:R-:W-:Y:S02]  /*2f70*/  IMAD.SHL.U32 R4, R4, 0x20, RZ ;  /* 0x0000002004047824 */ /* 0x000fe400078e00ff */
[----:B------:R1:W-:Y:S04]  /*2f80*/  ATOMS.OR RZ, [UR5+0x14], R3 ;  /* 0x00001403ffff798c */ /* 0x0003e8000b000005 */
[----:B------:R1:W-:Y:S04]  /*2f90*/  ATOMS.OR RZ, [UR5+0x18], R0 ;  /* 0x00001800ffff798c */ /* 0x0003e8000b000005 */
[----:B------:R1:W-:Y:S01]  /*2fa0*/  STS [UR6+0x110], R4 ;  /* 0x00011004ff007988 */ /* 0x0003e20008000806 */
[----:B------:R-:W-:Y:S05]  /*2fb0*/  BRA `(.L_x_56) ;  /* 0x0000000000107947 */ /* 0x000fea0003800000 */
.L_x_55:
[----:B------:R-:W-:Y:S02]  /*2fc0*/  MOV R0, 0xffffffff ;  /* 0xffffffff00007802 */ /* 0x000fe40000000f00 */
[----:B------:R-:W-:-:S03]  /*2fd0*/  MOV R4, 0x3000 ;  /* 0x0000300000047802 */ /* 0x000fc60000000f00 */
[----:B------:R1:W-:Y:S04]  /*2fe0*/  STS [UR6+0x110], R0 ;  /* 0x00011000ff007988 */ /* 0x0003e80008000806 */
[----:B-1---5:R-:W-:Y:S05]  /*2ff0*/  CALL.REL.NOINC `($__internal_1_$__cuda_sm10x_tcgen05_guardrail_trap_phase_invalid_during_alloc) ;  /* 0x0000009000387944 */ /* 0x022fea0003c00000 */
.L_x_56:
[----:B------:R-:W-:Y:S05]  /*3000*/  WARPSYNC.ALL ;  /* 0x0000000000007948 */ /* 0x000fea0003800000 */
[----:B------:R-:W2:Y:S01]  /*3010*/  S2UR UR4, SR_CgaCtaId ;  /* 0x00000000000479c3 */ /* 0x000ea20000008800 */
[----:B------:R-:W-:Y:S01]  /*3020*/  UMOV UR26, 0x400 ;  /* 0x00000400001a7882 */ /* 0x000fe20000000000 */
[----:B------:R-:W-:-:S06]  /*3030*/  NOP ;  /* 0x0000000000007918 */ /* 0x000fcc0000000000 */
[----:B------:R-:W-:Y:S06]  /*3040*/  BAR.ARV 0x6, 0xa0 ;  /* 0x0182800000007b1d */ /* 0x000fec0000002000 */
[----:B------:R-:W3:Y:S01]  /*3050*/  LDCU UR5, c[0x0][0x38c] ;  /* 0x00007180ff0577ac */ /* 0x000ee20008000800 */
[----:B------:R-:W-:Y:S01]  /*3060*/  LOP3.LUT R2, R2, 0xffff, RZ, 0xc0, !PT ;  /* 0x0000ffff02027812 */ /* 0x000fe200078ec0ff */
[----:B------:R-:W-:Y:S01]  /*3070*/  IMAD.MOV.U32 R11, RZ, RZ, 0x1 ;  /* 0x00000001ff0b7424 */ /* 0x000fe200078e00ff */
[----:B------:R-:W-:Y:S01]  /*3080*/  CS2R R8, SRZ ;  /* 0x0000000000087805 */ /* 0x000fe2000001ff00 */
[----:B------:R-:W4:Y:S01]  /*3090*/  LDCU UR7, c[0x0][0x38c] ;  /* 0x00007180ff0777ac */ /* 0x000f220008000800 */
[----:B------:R-:W-:Y:S01]  /*30a0*/  R2UR UR27, R2 ;  /* 0x00000000021b72ca */ /* 0x000fe200000e0000 */
[----:B------:R-:W-:Y:S01]  /*30b0*/  IMAD.MOV.U32 R10, RZ, RZ, RZ ;  /* 0x000000ffff0a7224 */ /* 0x000fe200078e00ff */
[----:B------:R-:W-:Y:S01]  /*30c0*/  UMOV UR31, URZ ;  /* 0x000000ff001f7c82 */ /* 0x000fe20008000000 */
[----:B------:R-:W-:Y:S01]  /*30d0*/  UMOV UR22, URZ ;  /* 0x000000ff00167c82 */ /* 0x000fe20008000000 */
[----:B--2---:R-:W-:Y:S01]  /*30e0*/  ULEA UR26, UR4, UR26, 0x18 ;  /* 0x0000001a041a7291 */ /* 0x004fe2000f8ec0ff */
[----:B------:R-:W-:Y:S01]  /*30f0*/  UMOV UR38, 0x0 ;  /* 0x0000000000267882 */ /* 0x000fe20000000000 */
[----:B------:R-:W-:-:S02]  /*3100*/  UMOV UR39, 0x8400490 ;  /* 0x0840049000277882 */ /* 0x000fc40000000000 */
[----:B------:R-:W-:Y:S02]  /*3110*/  UIADD3 UR4, UPT, UPT, UR26, 0xc400, URZ ;  /* 0x0000c4001a047890 */ /* 0x000fe4000fffe0ff */
[----:B------:R-:W-:Y:S02]  /*3120*/  UIADD3 UR6, UPT, UPT, UR26, 0x18400, URZ ;  /* 0x000184001a067890 */ /* 0x000fe4000fffe0ff */
[----:B---3--:R-:W-:Y:S01]  /*3130*/  UIADD3 UR5, UPT, UPT, UR5, 0x7f, URZ ;  /* 0x0000007f05057890 */ /* 0x008fe2000fffe0ff */
[----:B-1----:R-:W1:Y:S01]  /*3140*/  LDS R0, [UR26+0x110] ;  /* 0x0001101aff007984 */ /* 0x002e620008000800 */
[----:B------:R-:W-:Y:S01]  /*3150*/  UMOV UR36, 0x0 ;  /* 0x0000000000247882 */ /* 0x000fe20000000000 */
[----:B------:R-:W-:Y:S01]  /*3160*/  UMOV UR37, 0x8400490 ;  /* 0x0840049000257882 */ /* 0x000fe20000000000 */
[----:B------:R-:W-:Y:S02]  /*3170*/  USHF.R.S32.HI UR40, URZ, 0x1f, UR5 ;  /* 0x0000001fff287899 */ /* 0x000fe40008011405 */
[----:B----4-:R-:W-:-:S02]  /*3180*/  UISETP.GE.AND UP4, UPT, UR7, 0x1, UPT ;  /* 0x000000010700788c */ /* 0x010fc4000bf86270 */
[----:B------:R-:W-:Y:S02]  /*3190*/  ULEA.HI UR40, UR40, UR5, URZ, 0x7 ;  /* 0x0000000528287291 */ /* 0x000fe4000f8f38ff */
[----:B------:R-:W-:Y:S02]  /*31a0*/  USHF.R.U32.HI UR5, URZ, 0x4, UR4 ;  /* 0x00000004ff057899 */ /* 0x000fe40008011604 */
[----:B------:R-:W-:Y:S02]  /*31b0*/  USHF.R.S32.HI UR40, URZ, 0x7, UR40 ;  /* 0x00000007ff287899 */ /* 0x000fe40008011428 */
[----:B------:R-:W-:Y:S02]  /*31c0*/  USHF.R.U32.HI UR4, URZ, 0x4, UR6 ;  /* 0x00000004ff047899 */ /* 0x000fe40008011606 */
[----:B------:R-:W-:Y:S02]  /*31d0*/  UISETP.LT.AND UP0, UPT, UR40, 0x1, UPT ;  /* 0x000000012800788c */ /* 0x000fe4000bf01270 */
[----:B------:R-:W-:-:S02]  /*31e0*/  ULOP3.LUT UR5, UR5, 0x3fff, URZ, 0xc0, !UPT ;  /* 0x00003fff05057892 */ /* 0x000fc4000f8ec0ff */
[----:B------:R-:W-:Y:S02]  /*31f0*/  ULOP3.LUT UR4, UR4, 0x3fff, URZ, 0xc0, !UPT ;  /* 0x00003fff04047892 */ /* 0x000fe4000f8ec0ff */
[----:B------:R-:W-:Y:S02]  /*3200*/  USEL UR41, UR40, 0x1, !UP0 ;  /* 0x0000000128297887 */ /* 0x000fe4000c000000 */
[----:B------:R-:W-:Y:S02]  /*3210*/  ULOP3.LUT UR28, UR5, 0x10000, URZ, 0xfc, !UPT ;  /* 0x00010000051c7892 */ /* 0x000fe4000f8efcff */
[----:B------:R-:W-:Y:S02]  /*3220*/  ULOP3.LUT UR29, UR4, 0x10000, URZ, 0xfc, !UPT ;  /* 0x00010000041d7892 */ /* 0x000fe4000f8efcff */
[----:B------:R-:W-:Y:S01]  /*3230*/  UIADD3 UR41, UPT, UPT, -UR41, URZ, URZ ;  /* 0x000000ff29297290 */ /* 0x000fe2000fffe1ff */
[----:B------:R-:W-:Y:S01]  /*3240*/  UMOV UR34, 0x0 ;  /* 0x0000000000227882 */ /* 0x000fe20000000000 */
[----:B------:R-:W-:Y:S01]  /*3250*/  UMOV UR35, 0x8400490 ;  /* 0x0840049000237882 */ /* 0x000fe20000000000 */
[----:B------:R-:W-:Y:S01]  /*3260*/  UMOV UR32, 0x0 ;  /* 0x0000000000207882 */ /* 0x000fe20000000000 */
[----:B------:R-:W-:Y:S01]  /*3270*/  UMOV UR33, 0x8400490 ;  /* 0x0840049000217882 */ /* 0x000fe20000000000 */
[----:B-1----:R-:W-:-:S15]  /*3280*/  R2UR UR42, R0 ;  /* 0x00000000002a72ca */ /* 0x002fde00000e0000 */
.L_x_65:
[----:B------:R-:W-:Y:S02]  /*3290*/  LEA R0, R10, UR26, 0x3 ;  /* 0x0000001a0a007c11 */ /* 0x000fe4000f8e18ff */
[----:B------:R-:W-:Y:S02]  /*32a0*/  SHF.L.U32 R5, R9, 0x1f, RZ ;  /* 0x0000001f09057819 */ /* 0x000fe400000006ff */
[----:B------:R-:W-:Y:S01]  /*32b0*/  PLOP3.LUT P0, PT, PT, PT, UP4, 0x80, 0x8 ;  /* 0x000000000008781c */ /* 0x000fe20003f0f048 */
[----:B------:R-:W-:Y:S01]  /*32c0*/  VIADD R3, R0, 0x90 ;  /* 0x0000009000037836 */ /* 0x000fe20000000000 */
[----:B-1----:R-:W1:Y:S02]  /*32d0*/  SYNCS.PHASECHK.TRANS64.TRYWAIT P1, [R0+URZ+0x80], R5 ;  /* 0x00008005000075a7 */ /* 0x002e6400080211ff */
[----:B-1-3--:R-:W-:Y:S09]  /*32e0*/  @!P1 BRA `(.L_x_59) ;  /* 0x0000008400b09947 */ /* 0x00aff20003800000 */
.L_x_145:
[----:B------:R-:W-:Y:S01]  /*32f0*/  LEA R4, R10, UR26, 0x4 ;  /* 0x0000001a0a047c11 */ /* 0x000fe2000f8e20ff */
[----:B------:R-:W-:Y:S01]  /*3300*/  @UP4 ULEA UR4, UR22, UR26, 0x3 ;  /* 0x0000001a16044291 */ /* 0x000fe2000f8e18ff */
[----:B------:R-:W-:Y:S01]  /*3310*/  PLOP3.LUT P2, PT, PT, PT, PT, 0x80, 0x8 ;  /* 0x000000000008781c */ /* 0x000fe20003f4f070 */
[----:B------:R-:W-:Y:S01]  /*3320*/  ULEA UR30, UR31, UR26, 0x3 ;  /* 0x0000001a1f1e7291 */ /* 0x000fe2000f8e18ff */
[----:B------:R-:W-:Y:S01]  /*3330*/  PRMT R3, RZ, 0x654, R3 ;  /* 0x00000654ff037816 */ /* 0x000fe20000000003 */
[----:B------:R-:W-:Y:S01]  /*3340*/  ULEA UR11, UR31, UR42, 0x8 ;  /* 0x0000002a1f0b7291 */ /* 0x000fe2000f8e40ff */
[----:B-1----:R-:W1:Y:S01]  /*3350*/  LDS.128 R4, [R4+0xf0] ;  /* 0x0000f00004047984 */ /* 0x002e620000000c00 */
[----:B------:R-:W-:Y:S02]  /*3360*/  @P0 SHF.L.U32 R2, R8, 0x1f, RZ ;  /* 0x0000001f08020819 */ /* 0x000fe400000006ff */
[----:B------:R-:W-:Y:S01]  /*3370*/  SHF.L.U32 R0, R11, 0x1f, RZ ;  /* 0x0000001f0b007819 */ /* 0x000fe200000006ff */
[----:B------:R-:W-:Y:S01]  /*3380*/  @!PT LDS RZ, [RZ] ;  /* 0x00000000fffff984 */ /* 0x000fe20000000800 */
[----:B------:R-:W-:Y:S01]  /*3390*/  @!PT LDS RZ, [RZ] ;  /* 0x00000000fffff984 */ /* 0x000fe20000000800 */
[----:B------:R-:W-:Y:S01]  /*33a0*/  @!PT LDS RZ, [RZ] ;  /* 0x00000000fffff984 */ /* 0x000fe20000000800 */
[----:B------:R-:W-:Y:S01]  /*33b0*/  @!PT LDS RZ, [RZ] ;  /* 0x00000000fffff984 */ /* 0x000fe20000000800 */
[----:B------:R2:W-:Y:S06]  /*33c0*/  MEMBAR.ALL.CTA ;  /* 0x0000000000007992 */ /* 0x0005ec0000008000 */
[----:B--2---:R-:W2:Y:S02]  /*33d0*/  FENCE.VIEW.ASYNC.S ;  /* 0x00000000000073c6 */ /* 0x004ea40000000000 */
[----:B--2---:R2:W-:Y:S01]  /*33e0*/  SYNCS.ARRIVE.TRANS64.RED.A1T0 RZ, [R3+URZ], RZ ;  /* 0x000000ff03ff79a7 */ /* 0x0045e200081004ff */
[----:B------:R2:W3:Y:S01]  /*33f0*/  @P0 SYNCS.PHASECHK.TRANS64.TRYWAIT P2, [UR4], R2 ;  /* 0x00000002ff0005a7 */ /* 0x0004e20008041104 */
[----:B-1----:R-:W-:Y:S01]  /*3400*/  LOP3.LUT P1, RZ, R6, 0x1, RZ, 0xc0, !PT ;  /* 0x0000000106ff7812 */ /* 0x002fe2000782c0ff */
[----:B------:R-:W1:Y:S02]  /*3410*/  SYNCS.PHASECHK.TRANS64.TRYWAIT P0, [UR30+0xb0], R0 ;  /* 0x0000b000ff0075a7 */ /* 0x000e64000800111e */
[----:B-123--:R-:W-:Y:S10]  /*3420*/  @!P0 BRA `(.L_x_60) ;  /* 0x0000008400748947 */ /* 0x00eff40003800000 */
.L_x_147:
[----:B------:R-:W-:Y:S01]  /*3430*/  IADD3 R10, PT, PT, R10, 0x1, RZ ;  /* 0x000000010a0a7810 */ /* 0x000fe20007ffe0ff */
[----:B------:R-:W-:Y:S06]  /*3440*/  BRA.U !UP4, `(.L_x_61) ;  /* 0x000000010cc07547 */ /* 0x000fec000b800000 */
[----:B------:R-:W-:Y:S01]  /*3450*/  UPLOP3.LUT UP2, UPT, UPT, UPT, UPT, 0x40, 0x4 ;  /* 0x000000000004789c */ /* 0x000fe20003f4e870 */
[----:B------:R-:W-:Y:S01]  /*3460*/  UMOV UR24, UR41 ;  /* 0x0000002900187c82 */ /* 0x000fe20008000000 */
[----:B------:R-:W-:Y:S01]  /*3470*/  UMOV UR23, UR40 ;  /* 0x0000002800177c82 */ /* 0x000fe20008000000 */
[----:B------:R-:W-:-:S08]  /*3480*/  UMOV UR10, UR22 ;  /* 0x00000016000a7c82 */ /* 0x000fd00008000000 */
.L_x_64:
[----:B------:R-:W-:Y:S02]  /*3490*/  UIADD3 UR24, UPT, UPT, UR24, 0x1, URZ ;  /* 0x0000000118187890 */ /* 0x000fe4000fffe0ff */
[----:B--2---:R-:W-:Y:S02]  /*34a0*/  ULEA UR5, UR10, UR26, 0x3 ;  /* 0x0000001a0a057291 */ /* 0x004fe4000f8e18ff */
[----:B------:R-:W-:Y:S01]  /*34b0*/  UISETP.NE.AND UP3, UPT, UR24, URZ, UPT ;  /* 0x000000ff1800728c */ /* 0x000fe2000bf65270 */
[----:B---3--:R-:W-:Y:S10]  /*34c0*/  @P2 BRA `(.L_x_62) ;  /* 0x00000000000c2947 */ /* 0x008ff40003800000 */
[----:B-1----:R-:W-:Y:S04]  /*34d0*/  SHF.L.U32 R3, R8, 0x1f, RZ ;  /* 0x0000001f08037819 */ /* 0x002fe800000006ff */
[----:B------:R-:W1:Y:S02]  /*34e0*/  SYNCS.PHASECHK.TRANS64.TRYWAIT P0, [UR5], R3 ;  /* 0x00000003ff0075a7 */ /* 0x000e640008001105 */
[----:B-1----:R-:W-:Y:S05]  /*34f0*/  @!P0 BRA `(.L_x_63) ;  /* 0x0000008400588947 */ /* 0x002fea0003800000 */
.L_x_62:
[----:B------:R-:W-:Y:S01]  /*3500*/  UISETP.NE.AND UP0, UPT, UR23, 0x1, UPT ;  /* 0x000000011700788c */ /* 0x000fe2000bf05270 */
[----:B------:R-:W-:Y:S01]  /*3510*/  PLOP3.LUT P2, PT, PT, PT, PT, 0x80, 0x8 ;  /* 0x000000000008781c */ /* 0x000fe20003f4f070 */
[----:B------:R-:W-:Y:S02]  /*3520*/  UIADD3 UR4, UPT, UPT, UR10, 0x1, URZ ;  /* 0x000000010a047890 */ /* 0x000fe4000fffe0ff */
[----:B------:R-:W-:Y:S02]  /*3530*/  UIADD3 UR25, UPT, UPT, UR5, 0x18, URZ ;  /* 0x0000001805197890 */ /* 0x000fe4000fffe0ff */
[----:B------:R-:W-:Y:S01]  /*3540*/  UISETP.NE.AND UP1, UPT, UR4, 0x3, UPT ;  /* 0x000000030400788c */ /* 0x000fe2000bf25270 */
[----:B------:R-:W-:Y:S01]  /*3550*/  PLOP3.LUT P0, PT, PT, PT, UP0, 0x80, 0x8 ;  /* 0x000000000008781c */ /* 0x000fe20003f0f008 */
[----:B------:R-:W-:Y:S02]  /*3560*/  UIADD3 UR23, UPT, UPT, UR23, -0x1, URZ ;  /* 0xffffffff17177890 */ /* 0x000fe4000fffe0ff */
[----:B------:R-:W-:Y:S02]  /*3570*/  USEL UR6, URZ, 0x1, UP1 ;  /* 0x00000001ff067887 */ /* 0x000fe40008800000 */
[----:B------:R-:W-:Y:S01]  /*3580*/  USEL UR22, UR4, URZ, UP1 ;  /* 0x000000ff04167287 */ /* 0x000fe20008800000 */
[----:B------:R-:W-:Y:S01]  /*3590*/  UMOV UR7, 0x40004040 ;  /* 0x4000404000077882 */ /* 0x000fe20000000000 */
[----:B------:R-:W-:Y:S02]  /*35a0*/  UMOV UR5, 0x40004040 ;  /* 0x4000404000057882 */ /* 0x000fe40000000000 */
[----:B------:R-:W-:Y:S01]  /*35b0*/  @UP0 ULEA UR4, UR22, UR26, 0x3 ;  /* 0x0000001a16040291 */ /* 0x000fe2000f8e18ff */
[----:B------:R-:W-:Y:S01]  /*35c0*/  LOP3.LUT R8, R8, UR6, RZ, 0x3c, !PT ;  /* 0x0000000608087c12 */ /* 0x000fe2000f8e3cff */
[----:B------:R-:W-:Y:S01]  /*35d0*/  ULEA UR6, UR10, UR29, 0xb ;  /* 0x0000001d0a067291 */ /* 0x000fe2000f8e58ff */
[----:B------:R-:W-:Y:S02]  /*35e0*/  UMOV UR21, 0x40004040 ;  /* 0x4000404000157882 */ /* 0x000fe40000000000 */
[----:B-1----:R-:W-:Y:S01]  /*35f0*/  @P0 SHF.L.U32 R0, R8, 0x1f, RZ ;  /* 0x0000001f08000819 */ /* 0x002fe200000006ff */
[----:B------:R-:W-:Y:S02]  /*3600*/  UIADD3 UR20, UPT, UPT, UR6, 0x2, URZ ;  /* 0x0000000206147890 */ /* 0x000fe4000fffe0ff */
[----:B------:R-:W-:Y:S01]  /*3610*/  UIADD3 UR16, UPT, UPT, UR6, 0x4, URZ ;  /* 0x0000000406107890 */ /* 0x000fe2000fffe0ff */
[----:B------:R2:W3:Y:S01]  /*3620*/  @P0 SYNCS.PHASECHK.TRANS64.TRYWAIT P2, [UR4], R0 ;  /* 0x00000000ff0005a7 */ /* 0x0004e20008041104 */
[----:B------:R-:W-:Y:S02]  /*3630*/  ULEA UR4, UR10, UR28, 0xa ;  /* 0x0000001c0a047291 */ /* 0x000fe4000f8e50ff */
[----:B------:R-:W-:Y:S02]  /*3640*/  UIADD3 UR12, UPT, UPT, UR6, 0x6, URZ ;  /* 0x00000006060c7890 */ /* 0x000fe4000fffe0ff */
[----:B------:R-:W-:Y:S02]  /*3650*/  UIADD3 UR18, UPT, UPT, UR4, 0x2, URZ ;  /* 0x0000000204127890 */ /* 0x000fe4000fffe0ff */
[----:B------:R-:W-:Y:S02]  /*3660*/  UIADD3 UR14, UPT, UPT, UR4, 0x4, URZ ;  /* 0x00000004040e7890 */ /* 0x000fe4000fffe0ff */
[----:B------:R-:W-:Y:S01]  /*3670*/  UIADD3 UR8, UPT, UPT, UR4, 0x6, URZ ;  /* 0x0000000604087890 */ /* 0x000fe2000fffe0ff */
[----:B------:R2:W-:Y:S01]  /*3680*/  UTCQMMA gdesc[UR4], gdesc[UR6], tmem[UR11], tmem[UR38], idesc[UR39], UP2 ;  /* 0x00ff2606040075ea */ /* 0x0005e2000900030b */
[----:B------:R-:W-:Y:S01]  /*3690*/  UPLOP3.LUT UP2, UPT, UPT, UPT, UPT, 0x80, 0x8 ;  /* 0x000000000008789c */ /* 0x000fe20003f4f070 */
[----:B------:R-:W-:Y:S01]  /*36a0*/  UMOV UR19, 0x40004040 ;  /* 0x4000404000137882 */ /* 0x000fe20000000000 */
[----:B------:R-:W-:Y:S01]  /*36b0*/  UMOV UR17, 0x40004040 ;  /* 0x4000404000117882 */ /* 0x000fe20000000000 */
[----:B------:R2:W-:Y:S01]  /*36c0*/  UTCQMMA gdesc[UR18], gdesc[UR20], tmem[UR11], tmem[UR36], idesc[UR37], UPT ;  /* 0x00ff2414120075ea */ /* 0x0005e2000b80030b */
[----:B------:R-:W-:Y:S01]  /*36d0*/  UMOV UR15, 0x40004040 ;  /* 0x40004040000f7882 */ /* 0x000fe20000000000 */
[----:B------:R-:W-:Y:S01]  /*36e0*/  UMOV UR13, 0x40004040 ;  /* 0x40004040000d7882 */ /* 0x000fe20000000000 */
[----:B------:R-:W-:Y:S01]  /*36f0*/  UMOV UR9, 0x40004040 ;  /* 0x4000404000097882 */ /* 0x000fe20000000000 */
[----:B------:R2:W-:Y:S01]  /*3700*/  UTCQMMA gdesc[UR14], gdesc[UR16], tmem[UR11], tmem[UR34], idesc[UR35], UPT ;  /* 0x00ff22100e0075ea */ /* 0x0005e2000b80030b */
[----:B------:R2:W-:Y:S01]  /*3710*/  UTCQMMA gdesc[UR8], gdesc[UR12], tmem[UR11], tmem[UR32], idesc[UR33], UPT ;  /* 0x00ff200c080075ea */ /* 0x0005e2000b80030b */
[----:B------:R2:W-:Y:S01]  /*3720*/  UTCBAR.MULTICAST [UR25], URZ, UR27 ;  /* 0x000000ff190073e9 */ /* 0x0005e2000800081b */
[----:B------:R-:W-:Y:S01]  /*3730*/  UMOV UR10, UR22 ;  /* 0x00000016000a7c82 */ /* 0x000fe20008000000 */
[----:B------:R-:W-:Y:S05]  /*3740*/  BRA.U UP3, `(.L_x_64) ;  /* 0xfffffffd03507547 */ /* 0x000fea000b83ffff */
.L_x_61:
[----:B--2---:R-:W-:Y:S01]  /*3750*/  UIADD3 UR4, UPT, UPT, UR31, 0x1, URZ ;  /* 0x000000011f047890 */ /* 0x004fe2000fffe0ff */
[C---:B------:R-:W-:Y:S01]  /*3760*/  ISETP.NE.AND P0, PT, R10.reuse, 0x2, PT ;  /* 0x000000020a00780c */ /* 0x040fe20003f05270 */
[----:B------:R-:W-:Y:S02]  /*3770*/  UIADD3 UR5, UPT, UPT, UR30, 0xa0, URZ ;  /* 0x000000a01e057890 */ /* 0x000fe4000fffe0ff */
[----:B------:R-:W-:Y:S01]  /*3780*/  UISETP.NE.AND UP0, UPT, UR4, 0x2, UPT ;  /* 0x000000020400788c */ /* 0x000fe2000bf05270 */
[----:B-1----:R-:W-:Y:S02]  /*3790*/  SEL R0, RZ, 0x1, P0 ;  /* 0x00000001ff007807 */ /* 0x002fe40000000000 */
[----:B------:R-:W-:Y:S01]  /*37a0*/  SEL R10, R10, RZ, P0 ;  /* 0x000000ff0a0a7207 */ /* 0x000fe20000000000 */
[----:B------:R-:W-:Y:S01]  /*37b0*/  USEL UR6, URZ, 0x1, UP0 ;  /* 0x00000001ff067887 */ /* 0x000fe20008000000 */
[----:B------:R-:W-:Y:S01]  /*37c0*/  LOP3.LUT R9, R9, R0, RZ, 0x3c, !PT ;  /* 0x0000000009097212 */ /* 0x000fe200078e3cff */
[----:B------:R-:W-:Y:S01]  /*37d0*/  USEL UR31, UR4, URZ, UP0 ;  /* 0x000000ff041f7287 */ /* 0x000fe20008000000 */
[----:B------:R1:W-:Y:S03]  /*37e0*/  UTCBAR [UR5], URZ ;  /* 0x000000ff050073e9 */ /* 0x0003e600080000ff */
[----:B------:R-:W-:Y:S01]  /*37f0*/  LOP3.LUT R11, R11, UR6, RZ, 0x3c, !PT ;  /* 0x000000060b0b7c12 */ /* 0x000fe2000f8e3cff */
[----:B------:R-:W-:Y:S07]  /*3800*/  @P1 BRA `(.L_x_65) ;  /* 0xfffffff800a01947 */ /* 0x000fee000383ffff */
[----:B------:R-:W2:Y:S01]  /*3810*/  S2UR UR7, SR_CgaCtaId ;  /* 0x00000000000779c3 */ /* 0x000ea20000008800 */
[----:B------:R-:W-:Y:S01]  /*3820*/  ELECT P0, URZ, PT ;  /* 0x0000000000ff782f */ /* 0x000fe20003800000 */
[----:B------:R-:W-:Y:S01]  /*3830*/  IMAD.MOV.U32 R0, RZ, RZ, 0x1 ;  /* 0x00000001ff007424 */ /* 0x000fe200078e00ff */
[----:B------:R-:W-:Y:S01]  /*3840*/  UIADD3 UR26, UPT, UPT, UR26, 0xb0, URZ ;  /* 0x000000b01a1a7890 */ /* 0x000fe2000fffe0ff */
[----:B------:R-:W-:Y:S01]  /*3850*/  SHF.L.U32 R3, R11, 0x1f, RZ ;  /* 0x0000001f0b037819 */ /* 0x000fe200000006ff */
[----:B------:R-:W-:-:S03]  /*3860*/  UMOV UR4, 0x40 ;  /* 0x0000004000047882 */ /* 0x000fc60000000000 */
[----:B------:R-:W-:Y:S01]  /*3870*/  UVIRTCOUNT.DEALLOC.SMPOOL 0x80 ;  /* 0x000000800000784c */ /* 0x000fe20000000000 */
[----:B--2---:R-:W-:Y:S02]  /*3880*/  ULEA UR7, UR7, UR4, 0x18 ;  /* 0x0000000407077291 */ /* 0x004fe4000f8ec0ff */
[----:B------:R-:W-:-:S07]  /*3890*/  ULEA UR4, UR31, UR26, 0x3 ;  /* 0x0000001a1f047291 */ /* 0x000fce000f8e18ff */
[----:B------:R2:W-:Y:S02]  /*38a0*/  @P0 STS.U8 [UR7+0x1c], R0 ;  /* 0x00001c00ff000988 */ /* 0x0005e40008000007 */
[----:B------:R-:W4:Y:S02]  /*38b0*/  SYNCS.PHASECHK.TRANS64.TRYWAIT P0, [UR4], R3 ;  /* 0x00000003ff0075a7 */ /* 0x000f240008001104 */
[----:B--2-4-:R-:W-:Y:S05]  /*38c0*/  @!P0 BRA `(.L_x_66) ;  /* 0x00000080007c8947 */ /* 0x014fea0003800000 */
.L_x_150:
[----:B------:R-:W-:-:S04]  /*38d0*/  UIADD3 UR4, UPT, UPT, UR31, 0x1, URZ ;  /* 0x000000011f047890 */ /* 0x000fc8000fffe0ff */
[----:B------:R-:W-:-:S04]  /*38e0*/  UISETP.NE.AND UP0, UPT, UR4, 0x2, UPT ;  /* 0x000000020400788c */ /* 0x000fc8000bf05270 */
[----:B-1----:R-:W-:Y:S02]  /*38f0*/  USEL UR5, URZ, 0x1, UP0 ;  /* 0x00000001ff057887 */ /* 0x002fe40008000000 */
[----:B------:R-:W-:-:S04]  /*3900*/  USEL UR4, UR4, URZ, UP0 ;  /* 0x000000ff04047287 */ /* 0x000fc80008000000 */
[----:B------:R-:W-:Y:S01]  /*3910*/  ULEA UR4, UR4, UR26, 0x3 ;  /* 0x0000001a04047291 */ /* 0x000fe2000f8e18ff */
[----:B--2---:R-:W-:-:S04]  /*3920*/  LOP3.LUT R3, R11, UR5, RZ, 0x3c, !PT ;  /* 0x000000050b037c12 */ /* 0x004fc8000f8e3cff */
[----:B------:R-:W-:-:S04]  /*3930*/  SHF.L.U32 R3, R3, 0x1f, RZ ;  /* 0x0000001f03037819 */ /* 0x000fc800000006ff */
[----:B------:R-:W1:Y:S02]  /*3940*/  SYNCS.PHASECHK.TRANS64.TRYWAIT P0, [UR4], R3 ;  /* 0x00000003ff0075a7 */ /* 0x000e640008001104 */
[----:B-1----:R-:W-:Y:S05]  /*3950*/  @!P0 BRA `(.L_x_67) ;  /* 0x0000008000708947 */ /* 0x002fea0003800000 */
.L_x_152:
[----:B------:R-:W-:Y:S01]  /*3960*/  NOP ;  /* 0x0000000000007918 */ /* 0x000fe20000000000 */
[----:B-1----:R-:W1:Y:S01]  /*3970*/  LDS R0, [UR7+0x14] ;  /* 0x00001407ff007984 */ /* 0x002e620008000800 */
[----:B------:R-:W-:Y:S01]  /*3980*/  ULOP3.LUT UR4, UR42, 0xffff, URZ, 0xc0, !UPT ;  /* 0x0000ffff2a047892 */ /* 0x000fe2000f8ec0ff */
[----:B------:R-:W-:Y:S01]  /*3990*/  UMOV UR5, 0xffff ;  /* 0x0000ffff00057882 */ /* 0x000fe20000000000 */
[----:B------:R-:W-:Y:S02]  /*39a0*/  UMOV UR6, 0x1 ;  /* 0x0000000100067882 */ /* 0x000fe40000000000 */
[----:B------:R-:W-:-:S04]  /*39b0*/  USHF.R.U32.HI UR4, URZ, 0x5, UR4 ;  /* 0x00000005ff047899 */ /* 0x000fc80008011604 */
[----:B------:R-:W-:Y:S02]  /*39c0*/  USHF.L.U32 UR5, UR5, UR4, URZ ;  /* 0x0000000405057299 */ /* 0x000fe400080006ff */
[----:B------:R-:W-:-:S04]  /*39d0*/  USHF.L.U32 UR4, UR6, UR4, URZ ;  /* 0x0000000406047299 */ /* 0x000fc800080006ff */
[----:B-1----:R-:W-:-:S04]  /*39e0*/  LOP3.LUT R0, R0, UR5, RZ, 0xc0, !PT ;  /* 0x0000000500007c12 */ /* 0x002fc8000f8ec0ff */
[----:B------:R-:W-:-:S13]  /*39f0*/  ISETP.NE.AND P0, PT, R0, UR5, PT ;  /* 0x0000000500007c0c */ /* 0x000fda000bf05270 */
[----:B------:R-:W-:Y:S05]  /*3a00*/  @P0 BRA `(.L_x_68) ;  /* 0x0000000000580947 */ /* 0x000fea0003800000 */
[----:B------:R-:W1:Y:S02]  /*3a10*/  LDS R0, [UR7+0x18] ;  /* 0x00001807ff007984 */ /* 0x000e640008000800 */
[----:B-1----:R-:W-:-:S04]  /*3a20*/  LOP3.LUT R0, R0, UR4, RZ, 0xc0, !PT ;  /* 0x0000000400007c12 */ /* 0x002fc8000f8ec0ff */
[----:B------:R-:W-:-:S13]  /*3a30*/  ISETP.NE.AND P0, PT, R0, UR4, PT ;  /* 0x0000000400007c0c */ /* 0x000fda000bf05270 */
[----:B------:R-:W-:Y:S05]  /*3a40*/  @P0 BRA `(.L_x_69) ;  /* 0x00000000003c0947 */ /* 0x000fea0003800000 */
[----:B------:R-:W1:Y:S01]  /*3a50*/  S2R R2, SR_LANEID ;  /* 0x0000000000027919 */ /* 0x000e620000000000 */
[----:B------:R-:W-:Y:S01]  /*3a60*/  ULOP3.LUT UR5, URZ, UR5, URZ, 0x33, !UPT ;  /* 0x00000005ff057292 */ /* 0x000fe2000f8e33ff */
[----:B------:R-:W-:Y:S01]  /*3a70*/  LOP3.LUT R4, RZ, UR4, RZ, 0x33, !PT ;  /* 0x00000004ff047c12 */ /* 0x000fe2000f8e33ff */
[----:B------:R-:W-:Y:S02]  /*3a80*/  VOTEU.ANY UR4, UPT, PT ;  /* 0x0000000000047886 */ /* 0x000fe400038e0100 */
[----:B------:R-:W-:Y:S01]  /*3a90*/  UFLO.U32 UR4, UR4 ;  /* 0x00000004000472bd */ /* 0x000fe200080e0000 */
[----:B------:R-:W2:Y:S01]  /*3aa0*/  REDUX UR6, R4 ;  /* 0x00000000040673c4 */ /* 0x000ea20000000000 */
[----:B------:R-:W-:-:S06]  /*3ab0*/  IMAD.U32 R0, RZ, RZ, UR5 ;  /* 0x00000005ff007e24 */ /* 0x000fcc000f8e00ff */
[----:B------:R4:W-:Y:S01]  /*3ac0*/  UTCATOMSWS.AND URZ, UR5 ;  /* 0x0000000500ff79e3 */ /* 0x0009e20008000000 */
[----:B------:R-:W3:Y:S01]  /*3ad0*/  REDUX UR8, R0 ;  /* 0x00000000000873c4 */ /* 0x000ee20000000000 */
[----:B-1----:R-:W-:Y:S01]  /*3ae0*/  ISETP.EQ.U32.AND P0, PT, R2, UR4, PT ;  /* 0x0000000402007c0c */ /* 0x002fe2000bf02070 */
[----:B--2---:R-:W-:Y:S01]  /*3af0*/  IMAD.U32 R2, RZ, RZ, UR6 ;  /* 0x00000006ff027e24 */ /* 0x004fe2000f8e00ff */
[----:B---3--:R-:W-:-:S11]  /*3b00*/  MOV R3, UR8 ;  /* 0x0000000800037c02 */ /* 0x008fd60008000f00 */
[----:B------:R4:W-:Y:S04]  /*3b10*/  @P0 ATOMS.AND RZ, [UR7+0x14], R3 ;  /* 0x00001403ffff098c */ /* 0x0009e8000a800007 */
[----:B------:R4:W-:Y:S01]  /*3b20*/  @P0 ATOMS.AND RZ, [UR7+0x18], R2 ;  /* 0x00001802ffff098c */ /* 0x0009e2000a800007 */
[----:B------:R-:W-:Y:S05]  /*3b30*/  BRA `(.L_x_70) ;  /* 0x0000000000147947 */ /* 0x000fea0003800000 */
.L_x_69:
[----:B------:R-:W-:Y:S02]  /*3b40*/  MOV R2, 0x3b60 ;  /* 0x00003b6000027802 */ /* 0x000fe40000000f00 */
[----:B---3-5:R-:W-:Y:S05]  /*3b50*/  CALL.REL.NOINC `($__internal_0_$__cuda_sm10x_tcgen05_guardrail_trap_col_being_dealloced_not_returned_by_alloc) ;  /* 0x0000008400547944 */ /* 0x028fea0003c00000 */
[----:B------:R-:W-:Y:S05]  /*3b60*/  BRA `(.L_x_70) ;  /* 0x0000000000087947 */ /* 0x000fea0003800000 */
.L_x_68:
[----:B------:R-:W-:Y:S02]  /*3b70*/  MOV R2, 0x3b90 ;  /* 0x00003b9000027802 */ /* 0x000fe40000000f00 */
[----:B---3-5:R-:W-:Y:S05]  /*3b80*/  CALL.REL.NOINC `($__internal_2_$__cuda_sm10x_tcgen05_guardrail_trap_unallocated_columns_being_dealloced) ;  /* 0x0000008400607944 */ /* 0x028fea0003c00000 */
.L_x_70:
[----:B------:R-:W-:Y:S01]  /*3b90*/  NOP ;  /* 0x0000000000007918 */ /* 0x000fe20000000000 */
[----:B----4-:R-:W-:Y:S05]  /*3ba0*/  EXIT ;  /* 0x000000000000794d */ /* 0x010fea0003800000 */
.L_x_54:
[----:B------:R-:W-:-:S09]  /*3bb0*/  UISETP.NE.OR UP0, UPT, UR17, 0x3, !UP3 ;  /* 0x000000031100788c */ /* 0x000fd2000df05670 */
[----:B------:R-:W-:Y:S05]  /*3bc0*/  BRA.U UP0, `(.L_x_71) ;  /* 0x0000001100587547 */ /* 0x000fea000b800000 */
[----:B------:R-:W1:Y:S01]  /*3bd0*/  S2UR UR10, SR_CgaCtaId ;  /* 0x00000000000a79c3 */ /* 0x000e620000008800 */
[----:B------:R-:W2:Y:S01]  /*3be0*/  LDCU UR31, c[0x0][0x370] ;  /* 0x00006e00ff1f77ac */ /* 0x000ea20008000800 */
[----:B------:R-:W-:Y:S02]  /*3bf0*/  HFMA2 R13, -RZ, RZ, 0, 0 ;  /* 0x00000000ff0d7431 */ /* 0x000fe400000001ff */
[----:B------:R-:W-:Y:S01]  /*3c00*/  IMAD.MOV.U32 R15, RZ, RZ, 0x1 ;  /* 0x00000001ff0f7424 */ /* 0x000fe200078e00ff */
[----:B------:R-:W-:Y:S01]  /*3c10*/  MOV R7, 0x2000 ;  /* 0x0000200000077802 */ /* 0x000fe20000000f00 */
[----:B------:R-:W2:Y:S01]  /*3c20*/  LDCU.128 UR44, c[0x0][0xb10] ;  /* 0x00016200ff2c77ac */ /* 0x000ea20008000c00 */
[----:B------:R-:W-:Y:S01]  /*3c30*/  IMAD.MOV.U32 R14, RZ, RZ, RZ ;  /* 0x000000ffff0e7224 */ /* 0x000fe200078e00ff */
[----:B------:R-:W3:Y:S01]  /*3c40*/  LDC.64 R16, c[0x0][0x348] ;  /* 0x0000d200ff107b82 */ /* 0x000ee20000000a00 */
[----:B------:R-:W4:Y:S01]  /*3c50*/  LDCU UR30, c[0x0][0x374] ;  /* 0x00006e80ff1e77ac */ /* 0x000f220008000800 */
[----:B------:R-:W1:Y:S06]  /*3c60*/  LDCU UR15, c[0x0][0xb0c] ;  /* 0x00016180ff0f77ac */ /* 0x000e6c0008000800 */
[----:B------:R-:W3:Y:S01]  /*3c70*/  LDC.64 R2, c[0x0][0x888] ;  /* 0x00022200ff027b82 */ /* 0x000ee20000000a00 */
[----:B------:R-:W3:Y:S01]  /*3c80*/  LDCU UR49, c[0x0][0xb20] ;  /* 0x00016400ff3177ac */ /* 0x000ee20008000800 */
[----:B------:R-:W3:Y:S06]  /*3c90*/  LDCU UR4, c[0x0][0xb30] ;  /* 0x00016600ff0477ac */ /* 0x000eec0008000800 */
[----:B------:R-:W3:Y:S01]  /*3ca0*/  LDC.64 R4, c[0x0][0x890] ;  /* 0x00022400ff047b82 */ /* 0x000ee20000000a00 */
[----:B------:R-:W-:Y:S01]  /*3cb0*/  UMOV UR21, 0x400 ;  /* 0x0000040000157882 */ /* 0x000fe20000000000 */
[----:B--2---:R-:W-:-:S02]  /*3cc0*/  UIMAD.WIDE.U32 UR6, UR31, UR44, URZ ;  /* 0x0000002c1f0672a5 */ /* 0x004fc4000f8e00ff */
[----:B----4-:R-:W-:Y:S02]  /*3cd0*/  UIMAD.WIDE.U32 UR8, UR30, UR47, URZ ;  /* 0x0000002f1e0872a5 */ /* 0x010fe4000f8e00ff */
[----:B-1----:R-:W-:Y:S02]  /*3ce0*/  ULEA UR21, UR10, UR21, 0x18 ;  /* 0x000000150a157291 */ /* 0x002fe4000f8ec0ff */
[----:B------:R-:W-:Y:S02]  /*3cf0*/  UPLOP3.LUT UP3, UPT, UPT, UPT, UPT, 0x40, 0x4 ;  /* 0x000000000004789c */ /* 0x000fe40003f6e870 */
[----:B------:R-:W-:Y:S02]  /*3d00*/  UIADD3 UR37, UPT, UPT, UR21, 0x48, URZ ;  /* 0x0000004815257890 */ /* 0x000fe4000fffe0ff */
[----:B------:R-:W-:Y:S02]  /*3d10*/  UIADD3 UR33, UPT, UPT, UR21, 0x30, URZ ;  /* 0x0000003015217890 */ /* 0x000fe4000fffe0ff */
[----:B------:R-:W-:-:S02]  /*3d20*/  UIADD3 UR25, UPT, UPT, UR21, 0x38, URZ ;  /* 0x0000003815197890 */ /* 0x000fc4000fffe0ff */
[----:B------:R-:W-:Y:S01]  /*3d30*/  UIADD3 UR17, UPT, UPT, UR21, 0x40, URZ ;  /* 0x0000004015117890 */ /* 0x000fe2000fffe0ff */
[----:B------:R-:W-:Y:S01]  /*3d40*/  UMOV UR6, UR7 ;  /* 0x0000000700067c82 */ /* 0x000fe20008000000 */
[----:B------:R-:W-:Y:S01]  /*3d50*/  UMOV UR41, UR9 ;  /* 0x0000000900297c82 */ /* 0x000fe20008000000 */
[----:B------:R-:W-:Y:S02]  /*3d60*/  UISETP.GE.AND UP0, UPT, UR42, 0x1, UPT ;  /* 0x000000012a00788c */ /* 0x000fe4000bf06270 */
[----:B------:R-:W-:Y:S01]  /*3d70*/  UISETP.NE.AND UP4, UPT, UR42, 0x1, UPT ;  /* 0x000000012a00788c */ /* 0x000fe2000bf85270 */
[----:B------:R-:W1:Y:S01]  /*3d80*/  LDCU.64 UR22, c[0x0][0xb28] ;  /* 0x00016500ff1677ac */ /* 0x000e620008000a00 */
[----:B------:R-:W-:Y:S02]  /*3d90*/  UISETP.NE.AND UP6, UPT, UR15, 0x1, UPT ;  /* 0x000000010f00788c */ /* 0x000fe4000bfc5270 */
[----:B------:R-:W-:Y:S02]  /*3da0*/  UISETP.NE.AND UP5, UPT, UR46, 0x1, UPT ;  /* 0x000000012e00788c */ /* 0x000fe4000bfa5270 */
[----:B------:R-:W-:-:S02]  /*3db0*/  UPRMT UR37, UR10, 0x654, UR37 ;  /* 0x000006540a257896 */ /* 0x000fc40008000025 */
[----:B------:R-:W-:Y:S02]  /*3dc0*/  USHF.R.U32.HI UR43, URZ, UR45, UR6 ;  /* 0x0000002dff2b7299 */ /* 0x000fe40008011606 */
[----:B------:R-:W-:Y:S02]  /*3dd0*/  UPRMT UR40, UR10, 0x654, UR33 ;  /* 0x000006540a287896 */ /* 0x000fe40008000021 */
[----:B------:R-:W-:Y:S02]  /*3de0*/  UPRMT UR39, UR10, 0x654, UR25 ;  /* 0x000006540a277896 */ /* 0x000fe40008000019 */
[----:B------:R-:W-:Y:S02]  /*3df0*/  UPRMT UR38, UR10, 0x654, UR17 ;  /* 0x000006540a267896 */ /* 0x000fe40008000011 */
[----:B---3--:R-:W-:Y:S02]  /*3e00*/  USHF.R.U32.HI UR41, URZ, UR49, UR41 ;  /* 0x00000031ff297299 */ /* 0x008fe40008011629 */
[----:B------:R-:W-:-:S11]  /*3e10*/  UISETP.NE.AND UP2, UPT, UR4, 0x1, UPT ;  /* 0x000000010400788c */ /* 0x000fd6000bf45270 */
.L_x_82:
[C---:B------:R-:W-:Y:S02]  /*3e20*/  LEA R12, R14.reuse, UR21, 0x3 ;  /* 0x000000150e0c7c11 */ /* 0x040fe4000f8e18ff */
[----:B------:R-:W-:Y:S02]  /*3e30*/  SHF.L.U32 R9, R13, 0x1f, RZ ;  /* 0x0000001f0d097819 */ /* 0x000fe400000006ff */
[----:B------:R-:W-:Y:S02]  /*3e40*/  LEA R10, R14, UR21, 0x4 ;  /* 0x000000150e0a7c11 */ /* 0x000fe4000f8e20ff */
[----:B--2---:R-:W2:Y:S02]  /*3e50*/  SYNCS.PHASECHK.TRANS64.TRYWAIT P0, [R12+URZ+0x80], R9 ;  /* 0x000080090c0075a7 */ /* 0x004ea400080011ff */
[----:B--2---:R-:W-:Y:S05]  /*3e60*/  @!P0 BRA `(.L_x_72) ;  /* 0x0000007c00448947 */ /* 0x004fea0003800000 */
.L_x_153:
[----:B--2---:R-:W2:Y:S01]  /*3e70*/  LDS.128 R8, [R10+0xf0] ;  /* 0x0000f0000a087984 */ /* 0x004ea20000000c00 */
[----:B------:R-:W-:Y:S01]  /*3e80*/  UISETP.GE.AND UP0, UPT, UR42, 0x1, UPT ;  /* 0x000000012a00788c */ /* 0x000fe2000bf06270 */
[----:B------:R-:W-:Y:S01]  /*3e90*/  @!PT LDS RZ, [RZ] ;  /* 0x00000000fffff984 */ /* 0x000fe20000000800 */
[----:B------:R-:W-:Y:S01]  /*3ea0*/  @!PT LDS RZ, [RZ] ;  /* 0x00000000fffff984 */ /* 0x000fe20000000800 */
[----:B------:R-:W-:Y:S01]  /*3eb0*/  @!PT LDS RZ, [RZ] ;  /* 0x00000000fffff984 */ /* 0x000fe20000000800 */
[----:B------:R-:W-:Y:S01]  /*3ec0*/  @!PT LDS RZ, [RZ] ;  /* 0x00000000fffff984 */ /* 0x000fe20000000800 */
[----:B------:R3:W-:Y:S06]  /*3ed0*/  MEMBAR.ALL.CTA ;  /* 0x0000000000007992 */ /* 0x0007ec0000008000 */
[----:B---3--:R-:W3:Y:S01]  /*3ee0*/  FENCE.VIEW.ASYNC.S ;  /* 0x00000000000073c6 */ /* 0x008ee20000000000 */
[----:B--2---:R-:W-:Y:S11]  /*3ef0*/  LOP3.LUT P0, RZ, R10, 0x1, RZ, 0xc0, !PT ;  /* 0x000000010aff7812 */ /* 0x004ff6000780c0ff */
[----:B------:R-:W-:Y:S02]  /*3f00*/  @!UPT UIADD3 URZ, UPT, UPT, URZ, URZ, URZ ;  /* 0x000000fffffff290 */ /* 0x000fe4000fffe0ff */
[----:B---3--:R-:W-:Y:S01]  /*3f10*/  VOTEU.ANY UP1, P0 ;  /* 0x0000000000ff7886 */ /* 0x008fe20000020100 */
[----:B------:R-:W-:Y:S11]  /*3f20*/  PLOP3.LUT P0, PT, PT, PT, UP1, 0x80, 0x8 ;  /* 0x000000000008781c */ /* 0x000ff60003f0f018 */
[----:B------:R-:W-:Y:S02]  /*3f30*/  @!UPT UIADD3 URZ, UPT, UPT, URZ, URZ, URZ ;  /* 0x000000fffffff290 */ /* 0x000fe4000fffe0ff */
[----:B------:R-:W-:Y:S02]  /*3f40*/  @P0 SHF.R.U32.HI R0, RZ, 0x10, R9 ;  /* 0x00000010ff000819 */ /* 0x000fe40000011609 */
[----:B------:R-:W-:Y:S02]  /*3f50*/  @P0 MOV R6, R8 ;  /* 0x0000000800060202 */ /* 0x000fe40000000f00 */
[----:B------:R-:W-:Y:S01]  /*3f60*/  @P0 R2UR UR4, R0 ;  /* 0x00000000000402ca */ /* 0x000fe200000e0000 */
[----:B------:R-:W-:Y:S01]  /*3f70*/  VIADD R0, R12, 0x90 ;  /* 0x000000900c007836 */ /* 0x000fe20000000000 */
[----:B------:R-:W-:Y:S02]  /*3f80*/  @P0 LOP3.LUT R8, R9, 0xffff, RZ, 0xc0, !PT ;  /* 0x0000ffff09080812 */ /* 0x000fe400078ec0ff */
[----:B------:R-:W-:Y:S02]  /*3f90*/  @P0 R2UR UR6, R6 ;  /* 0x00000000060602ca */ /* 0x000fe400000e0000 */
[----:B------:R-:W-:Y:S02]  /*3fa0*/  PRMT R0, RZ, 0x654, R0 ;  /* 0x00000654ff007816 */ /* 0x000fe40000000000 */
[----:B------:R-:W-:Y:S02]  /*3fb0*/  @P0 R2UR UR5, R8 ;  /* 0x00000000080502ca */ /* 0x000fe400000e0000 */
[----:B------:R2:W-:Y:S03]  /*3fc0*/  SYNCS.ARRIVE.TRANS64.RED.A1T0 RZ, [R0+URZ], RZ ;  /* 0x000000ff00ff79a7 */ /* 0x0005e600081004ff */
[----:B------:R-:W-:Y:S04]  /*3fd0*/  @UP1 UMOV UR29, UR4 ;  /* 0x00000004001d1c82 */ /* 0x000fe80008000000 */
[----:B------:R-:W-:Y:S04]  /*3fe0*/  @UP1 UMOV UR14, UR6 ;  /* 0x00000006000e1c82 */ /* 0x000fe80008000000 */
[----:B------:R-:W-:Y:S01]  /*3ff0*/  @UP1 UMOV UR13, UR5 ;  /* 0x00000005000d1c82 */ /* 0x000fe20008000000 */
[----:B------:R-:W-:Y:S05]  /*4000*/  BRA.U !UP0, `(.L_x_73) ;  /* 0x0000000108a47547 */ /* 0x000fea000b800000 */
[----:B------:R-:W-:Y:S02]  /*4010*/  UIMAD.WIDE.U32 UR18, UR13, UR47, URZ ;  /* 0x0000002f0d1272a5 */ /* 0x000fe4000f8e00ff */
[----:B------:R-:W-:Y:S02]  /*4020*/  UIMAD.WIDE.U32 UR26, UR14, UR44, URZ ;  /* 0x0000002c0e1a72a5 */ /* 0x000fe4000f8e00ff */
[----:B------:R-:W-:Y:S02]  /*4030*/  USEL UR4, UR30, UR41, !UP5 ;  /* 0x000000291e047287 */ /* 0x000fe4000e800000 */
[----:B------:R-:W-:Y:S02]  /*4040*/  USEL UR7, UR31, UR43, !UP6 ;  /* 0x0000002b1f077287 */ /* 0x000fe4000f000000 */
[----:B-1----:R-:W-:Y:S02]  /*4050*/  UIMAD.WIDE.U32 UR8, UR4, UR22, URZ ;  /* 0x00000016040872a5 */ /* 0x002fe4000f8e00ff */
[----:B------:R-:W-:Y:S01]  /*4060*/  UIMAD.WIDE.U32 UR10, UR7, UR22, URZ ;  /* 0x00000016070a72a5 */ /* 0x000fe2000f8e00ff */
[----:B------:R-:W-:Y:S02]  /*4070*/  UMOV UR5, UR19 ;  /* 0x0000001300057c82 */ /* 0x000fe40008000000 */
[----:B------:R-:W-:Y:S03]  /*4080*/  USHF.R.U32.HI UR6, URZ, UR49, UR5 ;  /* 0x00000031ff067299 */ /* 0x000fe60008011605 */
[----:B------:R-:W-:Y:S01]  /*4090*/  UMOV UR5, UR27 ;  /* 0x0000001b00057c82 */ /* 0x000fe20008000000 */
[----:B------:R-:W-:Y:S02]  /*40a0*/  USEL UR6, UR13, UR6, !UP5 ;  /* 0x000000060d067287 */ /* 0x000fe4000e800000 */
[----:B------:R-:W-:Y:S03]  /*40b0*/  USHF.R.U32.HI UR12, URZ, UR45, UR5 ;  /* 0x0000002dff0c7299 */ /* 0x000fe60008011605 */
[----:B------:R-:W-:Y:S02]  /*40c0*/  UMOV UR5, UR9 ;  /* 0x0000000900057c82 */ /* 0x000fe40008000000 */
[----:B------:R-:W-:Y:S03]  /*40d0*/  @UP4 USHF.R.U32.HI UR4, URZ, UR23, UR5 ;  /* 0x00000017ff044299 */ /* 0x000fe60008011605 */
[----:B------:R-:W-:Y:S01]  /*40e0*/  UMOV UR5, UR11 ;  /* 0x0000000b00057c82 */ /* 0x000fe20008000000 */
[----:B------:R-:W-:Y:S02]  /*40f0*/  UIMAD UR4, UR42, UR4, URZ ;  /* 0x000000042a0472a4 */ /* 0x000fe4000f8e02ff */
[----:B------:R-:W-:Y:S02]  /*4100*/  @UP4 USHF.R.U32.HI UR7, URZ, UR23, UR5 ;  /* 0x00000017ff074299 */ /* 0x000fe40008011605 */
[----:B------:R-:W-:Y:S02]  /*4110*/  UIMAD.WIDE.U32 UR10, UR6, UR22, URZ ;  /* 0x00000016060a72a5 */ /* 0x000fe4000f8e00ff */
[----:B------:R-:W-:Y:S02]  /*4120*/  USEL UR5, UR14, UR12, !UP6 ;  /* 0x0000000c0e057287 */ /* 0x000fe4000f000000 */
[----:B------:R-:W-:Y:S02]  /*4130*/  UIMAD UR8, UR42, UR7, URZ ;  /* 0x000000072a0872a4 */ /* 0x000fe4000f8e02ff */
[----:B------:R-:W-:Y:S03]  /*4140*/  UISETP.GE.AND UP0, UPT, UR6, UR4, UPT ;  /* 0x000000040600728c */ /* 0x000fe6000bf06270 */
[----:B------:R-:W-:Y:S01]  /*4150*/  UMOV UR4, UR11 ;  /* 0x0000000b00047c82 */ /* 0x000fe20008000000 */
[----:B------:R-:W-:Y:S02]  /*4160*/  UISETP.GE.OR UP0, UPT, UR5, UR8, UP0 ;  /* 0x000000080500728c */ /* 0x000fe40008706670 */
[----:B------:R-:W-:Y:S02]  /*4170*/  USHF.R.U32.HI UR4, URZ, UR23, UR4 ;  /* 0x00000017ff047299 */ /* 0x000fe40008011604 */
[----:B------:R-:W-:Y:S02]  /*4180*/  UIMAD.WIDE.U32 UR8, UR5, UR22, URZ ;  /* 0x00000016050872a5 */ /* 0x000fe4000f8e00ff */
[----:B------:R-:W-:Y:S04]  /*4190*/  USEL UR10, UR6, UR4, !UP4 ;  /* 0x00000004060a7287 */ /* 0x000fe8000e000000 */
[----:B------:R-:W-:Y:S01]  /*41a0*/  UIADD3 UR11, UPT, UPT, -UR10, URZ, URZ ;  /* 0x000000ff0a0b7290 */ /* 0x000fe2000fffe1ff */
[----:B------:R-:W-:Y:S02]  /*41b0*/  @!UP0 UMOV UR4, UR9 ;  /* 0x0000000900048c82 */ /* 0x000fe40008000000 */
[----:B------:R-:W-:Y:S02]  /*41c0*/  @!UP0 USHF.R.U32.HI UR4, URZ, UR23, UR4 ;  /* 0x00000017ff048299 */ /* 0x000fe40008011604 */
[----:B------:R-:W-:Y:S02]  /*41d0*/  UIMAD UR8, UR42, UR11, UR6 ;  /* 0x0000000b2a0872a4 */ /* 0x000fe4000f8e0206 */
[----:B------:R-:W-:Y:S04]  /*41e0*/  @!UP0 USEL UR4, UR5, UR4, !UP4 ;  /* 0x0000000405048287 */ /* 0x000fe8000e000000 */
[----:B------:R-:W-:Y:S02]  /*41f0*/  @!UP0 UIMAD UR8, UR7, UR8, UR4 ;  /* 0x00000008070882a4 */ /* 0x000fe4000f8e0204 */
[----:B------:R-:W-:Y:S02]  /*4200*/  @!UP0 UIADD3 UR9, UPT, UPT, UR10, -UR4, URZ ;  /* 0x800000040a098290 */ /* 0x000fe4000fffe0ff */
[----:B------:R-:W-:Y:S02]  /*4210*/  UIADD3 UR4, UPT, UPT, -UR5, URZ, URZ ;  /* 0x000000ff05047290 */ /* 0x000fe4000fffe1ff */
[----:B------:R-:W-:Y:S02]  /*4220*/  UIADD3 UR7, UPT, UPT, -UR6, URZ, URZ ;  /* 0x000000ff06077290 */ /* 0x000fe4000fffe1ff */
[----:B------:R-:W-:Y:S02]  /*4230*/  @!UP0 UIMAD UR6, UR9, UR42, UR5 ;  /* 0x0000002a090682a4 */ /* 0x000fe4000f8e0205 */
[----:B------:R-:W-:Y:S02]  /*4240*/  UIMAD UR14, UR15, UR4, UR14 ;  /* 0x000000040f0e72a4 */ /* 0x000fe4000f8e020e */
[----:B------:R-:W-:Y:S01]  /*4250*/  UIMAD UR13, UR46, UR7, UR13 ;  /* 0x000000072e0d72a4 */ /* 0x000fe2000f8e020d */
[----:B------:R-:W-:Y:S02]  /*4260*/  @!UP0 UMOV UR5, UR8 ;  /* 0x0000000800058c82 */ /* 0x000fe40008000000 */
[----:B------:R-:W-:Y:S02]  /*4270*/  UIMAD UR14, UR5, UR15, UR14 ;  /* 0x0000000f050e72a4 */ /* 0x000fe4000f8e020e */
[----:B------:R-:W-:Y:S11]  /*4280*/  UIMAD UR13, UR6, UR46, UR13 ;  /* 0x0000002e060d72a4 */ /* 0x000ff6000f8e020d */
[----:B------:R-:W-:Y:S01]  /*4290*/  @!UPT UIADD3 URZ, UPT, UPT, URZ, URZ, URZ ;  /* 0x000000fffffff290 */ /* 0x000fe2000fffe0ff */
.L_x_73:
[----:B------:R-:W3:Y:S01]  /*42a0*/  @!UP2 LDCU.128 UR8, c[0x0][0xb10] ;  /* 0x00016200ff08a7ac */ /* 0x000ee20008000c00 */
[C---:B------:R-:W-:Y:S02]  /*42b0*/  ISETP.NE.U32.AND P1, PT, R4.reuse, RZ, PT ;  /* 0x000000ff0400720c */ /* 0x040fe40003f25070 */
[----:B------:R-:W-:Y:S02]  /*42c0*/  ISETP.NE.U32.AND P0, PT, R4, RZ, PT ;  /* 0x000000ff0400720c */ /* 0x000fe40003f05070 */
[C---:B------:R-:W-:Y:S02]  /*42d0*/  ISETP.NE.AND.EX P1, PT, R5.reuse, RZ, PT, P1 ;  /* 0x000000ff0500720c */ /* 0x040fe40003f25310 */
[----:B------:R-:W-:Y:S01]  /*42e0*/  ISETP.NE.AND.EX P0, PT, R5, RZ, PT, P0 ;  /* 0x000000ff0500720c */ /* 0x000fe20003f05300 */
[----:B------:R-:W4:Y:S01]  /*42f0*/  @!UP2 LDCU UR5, c[0x0][0xb0c] ;  /* 0x00016180ff05a7ac */ /* 0x000f220008000800 */
[----:B------:R-:W-:Y:S01]  /*4300*/  SHF.L.U32 R9, R15, 0x1f, RZ ;  /* 0x0000001f0f097819 */ /* 0x000fe200000006ff */
[----:B------:R-:W-:Y:S02]  /*4310*/  USHF.L.U32 UR35, UR16, 0x7, URZ ;  /* 0x0000000710237899 */ /* 0x000fe400080006ff */
[----:B------:R-:W-:Y:S02]  /*4320*/  USHF.L.U32 UR34, UR20, 0x8, URZ ;  /* 0x0000000814227899 */ /* 0x000fe400080006ff */
[----:B---3--:R-:W-:Y:S07]  /*4330*/  UIMAD.WIDE.U32 UR6, UR14, UR8, URZ ;  /* 0x000000080e0672a5 */ /* 0x008fee000f8e00ff */
[----:B------:R-:W-:Y:S01]  /*4340*/  @!UP2 UMOV UR4, UR7 ;  /* 0x000000070004ac82 */ /* 0x000fe20008000000 */
[----:B----4-:R-:W-:Y:S02]  /*4350*/  @!UP2 UISETP.NE.AND UP0, UPT, UR5, 0x1, UPT ;  /* 0x000000010500a88c */ /* 0x010fe4000bf05270 */
[----:B------:R-:W-:Y:S02]  /*4360*/  @!UP2 USHF.R.U32.HI UR4, URZ, UR9, UR4 ;  /* 0x00000009ff04a299 */ /* 0x000fe40008011604 */
[----:B------:R-:W-:Y:S02]  /*4370*/  UIMAD.WIDE.U32 UR6, UR13, UR11, URZ ;  /* 0x0000000b0d0672a5 */ /* 0x000fe4000f8e00ff */
[----:B------:R-:W-:Y:S02]  /*4380*/  @!UP2 USEL UR8, UR14, UR4, !UP0 ;  /* 0x000000040e08a287 */ /* 0x000fe4000c000000 */
[----:B------:R-:W-:Y:S03]  /*4390*/  @!UP2 UISETP.NE.AND UP0, UPT, UR10, 0x1, UPT ;  /* 0x000000010a00a88c */ /* 0x000fe6000bf05270 */
[----:B------:R-:W-:Y:S02]  /*43a0*/  @!UP2 UMOV UR6, UR7 ;  /* 0x000000070006ac82 */ /* 0x000fe40008000000 */
[----:B------:R-:W3:Y:S02]  /*43b0*/  @!UP2 LDCU UR4, c[0x0][0xb20] ;  /* 0x00016400ff04a7ac */ /* 0x000ee40008000800 */
[----:B---3--:R-:W-:Y:S04]  /*43c0*/  @!UP2 USHF.R.U32.HI UR6, URZ, UR4, UR6 ;  /* 0x00000004ff06a299 */ /* 0x008fe80008011606 */
[----:B------:R-:W-:Y:S04]  /*43d0*/  @!UP2 USEL UR6, UR13, UR6, !UP0 ;  /* 0x000000060d06a287 */ /* 0x000fe8000c000000 */
[----:B------:R-:W-:Y:S02]  /*43e0*/  @!UP2 UIADD3 UR4, UPT, UPT, -UR8, UR6, URZ ;  /* 0x000000060804a290 */ /* 0x000fe4000fffe1ff */
[----:B------:R-:W-:Y:S02]  /*43f0*/  @!UP2 UIADD3 UR6, UPT, UPT, UR8, -UR6, URZ ;  /* 0x800000060806a290 */ /* 0x000fe4000fffe0ff */
[----:B------:R-:W-:Y:S02]  /*4400*/  @!UP2 UIMAD UR14, UR4, UR5, UR14 ;  /* 0x00000005040ea2a4 */ /* 0x000fe4000f8e020e */
[----:B------:R-:W-:Y:S01]  /*4410*/  @!UP2 UIMAD UR13, UR6, UR10, UR13 ;  /* 0x0000000a060da2a4 */ /* 0x000fe2000f8e020d */
[----:B------:R-:W-:Y:S11]  /*4420*/  BRA.U UP3, `(.L_x_74) ;  /* 0x0000000103107547 */ /* 0x000ff6000b800000 */
[----:B--2---:R-:W-:Y:S04]  /*4430*/  MOV R0, UR48 ;  /* 0x0000003000007c02 */ /* 0x004fe80008000f00 */
[----:B------:R-:W-:Y:S04]  /*4440*/  SHF.L.U32 R11, R0, 0x1f, RZ ;  /* 0x0000001f000b7819 */ /* 0x000fe800000006ff */
[----:B------:R-:W2:Y:S02]  /*4450*/  SYNCS.PHASECHK.TRANS64.TRYWAIT P2, [UR21+0x78], R11 ;  /* 0x0000780bff0075a7 */ /* 0x000ea40008041115 */
[----:B--2---:R-:W-:Y:S05]  /*4460*/  @!P2 BRA `(.L_x_75) ;  /* 0x0000007400d8a947 */ /* 0x004fea0003800000 */
.L_x_74:
[----:B------:R-:W-:Y:S05]  /*4470*/  @!P1 BRA `(.L_x_76) ;  /* 0x0000000000309947 */ /* 0x000fea0003800000 */
[----:B------:R-:W-:Y:S01]  /*4480*/  ISETP.NE.U32.AND P1, PT, R2, RZ, PT ;  /* 0x000000ff0200720c */ /* 0x000fe20003f25070 */
[----:B------:R-:W3:Y:S01]  /*4490*/  LDCU.64 UR4, c[0x0][0x358] ;  /* 0x00006b00ff0477ac */ /* 0x000ee20008000a00 */
[----:B------:R-:W-:Y:S02]  /*44a0*/  IMAD.MOV.U32 R158, RZ, RZ, 0x1 ;  /* 0x00000001ff9e7424 */ /* 0x000fe400078e00ff */
[----:B------:R-:W-:Y:S11]  /*44b0*/  ISETP.NE.AND.EX P1, PT, R3, RZ, PT, P1 ;  /* 0x000000ff0300720c */ /* 0x000ff60003f25310 */
[----:B------:R-:W-:Y:S02]  /*44c0*/  @!UPT UIADD3 URZ, UPT, UPT, URZ, URZ, URZ ;  /* 0x000000fffffff290 */ /* 0x000fe4000fffe0ff */
[----:B--2---:R-:W2:Y:S01]  /*44d0*/  @P1 LDC.64 R10, c[0x0][0x888] ;  /* 0x00022200ff0a1b82 */ /* 0x004ea20000000a00 */
[----:B------:R-:W-:Y:S04]  /*44e0*/  @P1 IMAD R0, R4, UR36, RZ ;  /* 0x0000002404001c24 */ /* 0x000fe8000f8e02ff */
[----:B--2---:R-:W-:Y:S04]  /*44f0*/  @P1 IMAD.WIDE R10, R0, 0x4, R10 ;  /* 0x00000004000a1825 */ /* 0x004fe800078e020a */
[----:B------:R-:W-:Y:S01]  /*4500*/  HFMA2 R0, -RZ, RZ, 0, 5.9604644775390625e-08 ;  /* 0x00000001ff007431 */ /* 0x000fe200000001ff */
[----:B---3-5:R3:W5:Y:S04]  /*4510*/  @P1 LDG.E R73, desc[UR4][R10.64] ;  /* 0x000000040a491981 */ /* 0x028768000c1e1900 */
[----:B------:R-:W-:Y:S01]  /*4520*/  @!P1 PRMT R158, R0, 0x7610, R158 ;  /* 0x00007610009e9816 */ /* 0x000fe2000000009e */
[----:B---3--:R-:W4:Y:S06]  /*4530*/  @!P1 LDC R73, c[0x0][0x880] ;  /* 0x00022000ff499b82 */ /* 0x008f2c0000000800 */
.L_x_76:
[----:B----45:R-:W-:Y:S01]  /*4540*/  @!P0 FSETP.EQ.AND P1, PT, R73, RZ, PT ;  /* 0x000000ff4900820b */ /* 0x030fe20003f22000 */
[----:B------:R-:W-:Y:S01]  /*4550*/  @!UPT UIADD3 URZ, UPT, UPT, URZ, URZ, URZ ;  /* 0x000000fffffff290 */ /* 0x000fe2000fffe0ff */
[----:B------:R-:W-:Y:S11]  /*4560*/  @!P0 BRA `(.L_x_77) ;  /* 0x0000000000188947 */ /* 0x000ff60003800000 */
[----:B------:R-:W-:Y:S02]  /*4570*/  LOP3.LUT P0, RZ, R158, 0xff, RZ, 0xc0, !PT ;  /* 0x000000ff9eff7812 */ /* 0x000fe4000780c0ff */
[----:B------:R-:W-:Y:S04]  /*4580*/  ISETP.NE.U32.AND P1, PT, R2, RZ, PT ;  /* 0x000000ff0200720c */ /* 0x000fe80003f25070 */
[----:B------:R-:W-:Y:S04]  /*4590*/  ISETP.NE.AND.EX P1, PT, R3, RZ, PT, P1 ;  /* 0x000000ff0300720c */ /* 0x000fe80003f25310 */
[----:B------:R-:W-:Y:S03]  /*45a0*/  PLOP3.LUT P1, PT, P1, PT, PT, 0x8, 0x80 ;  /* 0x000000000080781c */ /* 0x000fe60000f2e170 */
[----:B------:R-:W-:Y:S11]  /*45b0*/  @P0 FSETP.EQ.AND P1, PT, R73, RZ, PT ;  /* 0x000000ff4900020b */ /* 0x000ff60003f22000 */
[----:B------:R-:W-:Y:S02]  /*45c0*/  @!UPT UIADD3 URZ, UPT, UPT, URZ, URZ, URZ ;  /* 0x000000fffffff290 */ /* 0x000fe4000fffe0ff */
.L_x_77:
[----:B------:R-:W3:Y:S01]  /*45d0*/  SYNCS.PHASECHK.TRANS64.TRYWAIT P2, [UR21+0x50], R9 ;  /* 0x00005009ff0075a7 */ /* 0x000ee20008041115 */
[----:B------:R-:W-:Y:S04]  /*45e0*/  ELECT P0, URZ, PT ;  /* 0x0000000000ff782f */ /* 0x000fe80003800000 */
[----:B------:R-:W-:Y:S11]  /*45f0*/  PLOP3.LUT P1, PT, P1, P0, PT, 0xf2, 0x2f ;  /* 0x00000000002f781c */ /* 0x000ff60000f21e72 */
[----:B------:R-:W-:Y:S02]  /*4600*/  @!UPT UIADD3 URZ, UPT, UPT, URZ, URZ, URZ ;  /* 0x000000fffffff290 */ /* 0x000fe4000fffe0ff */
[----:B------:R-:W-:Y:S05]  /*4610*/  @!P1 IADD3 R8, P0, PT, R16, 0x580, RZ ;  /* 0x0000058010089810 */ /* 0x000fea0007f1e0ff */
[----:B------:R-:W-:Y:S01]  /*4620*/  @!P1 IMAD.X R6, RZ, RZ, R17, P0 ;  /* 0x000000ffff069224 */ /* 0x000fe200000e0611 */
[----:B---3--:R-:W-:Y:S07]  /*4630*/  @!P2 BRA `(.L_x_78) ;  /* 0x00000074007ca947 */ /* 0x008fee0003800000 */
.L_x_156:
[----:B------:R-:W-:Y:S01]  /*4640*/  @!P1 R2UR UR5, R8 ;  /* 0x00000000080592ca */ /* 0x000fe200000e0000 */
[----:B------:R-:W-:Y:S01]  /*4650*/  VOTEU.ALL UP0, P1 ;  /* 0x0000000000ff7886 */ /* 0x000fe20000800000 */
[----:B------:R-:W-:Y:S01]  /*4660*/  @!P1 R2UR UR4, R6 ;  /* 0x00000000060492ca */ /* 0x000fe200000e0000 */
[----:B--2---:R-:W-:Y:S01]  /*4670*/  @!P1 IMAD.MOV.U32 R0, RZ, RZ, 0x2000 ;  /* 0x00002000ff009424 */ /* 0x004fe200078e00ff */
[----:B------:R-:W-:Y:S01]  /*4680*/  UMOV UR6, 0x0 ;  /* 0x0000000000067882 */ /* 0x000fe20000000000 */
[----:B------:R-:W-:Y:S01]  /*4690*/  UMOV UR7, 0x10000000 ;  /* 0x1000000000077882 */ /* 0x000fe20000000000 */
[----:B------:R-:W-:Y:S01]  /*46a0*/  @!UP0 UIADD3 UR32, UPT, UPT, UR21, 0x200, URZ ;  /* 0x0000020015208890 */ /* 0x000fe2000fffe0ff */
[----:B------:R-:W-:Y:S01]  /*46b0*/  @!P1 IADD3 R8, P0, PT, R16, 0x580, RZ ;  /* 0x0000058010089810 */ /* 0x000fe20007f1e0ff */
[----:B------:R-:W-:Y:S04]  /*46c0*/  VOTEU.ALL UP0, P1 ;  /* 0x0000000000ff7886 */ /* 0x000fe80000800000 */
[----:B------:R-:W-:Y:S02]  /*46d0*/  @!P1 IMAD.X R6, RZ, RZ, R17, P0 ;  /* 0x000000ffff069224 */ /* 0x000fe400000e0611 */
[----:B------:R-:W-:Y:S02]  /*46e0*/  IMAD.U32 R10, RZ, RZ, UR5 ;  /* 0x00000005ff0a7e24 */ /* 0x000fe4000f8e00ff */
[----:B------:R-:W-:Y:S03]  /*46f0*/  IMAD.U32 R11, RZ, RZ, UR4 ;  /* 0x00000004ff0b7e24 */ /* 0x000fe6000f8e00ff */
[----:B------:R-:W-:Y:S02]  /*4700*/  @!P1 R2UR UR4, R10 ;  /* 0x000000000a0492ca */ /* 0x000fe400000e0000 */
[----:B------:R-:W-:Y:S11]  /*4710*/  @!P1 R2UR UR5, R11 ;  /* 0x000000000b0592ca */ /* 0x000ff600000e0000 */
[----:B------:R-:W-:Y:S02]  /*4720*/  @!UPT UIADD3 URZ, UPT, UPT, URZ, URZ, URZ ;  /* 0x000000fffffff290 */ /* 0x000fe4000fffe0ff */
[----:B------:R2:W-:Y:S01]  /*4730*/  @!UP0 UTMALDG.3D [UR32], [UR4], desc[UR6] ;  /* 0x00000620040085b4 */ /* 0x0005e20008011000 */
[----:B------:R2:W-:Y:S01]  /*4740*/  @!P1 SYNCS.ARRIVE.TRANS64.RED.A0TR RZ, [UR21+0x30], R0 ;  /* 0x00003000ffff99a7 */ /* 0x0005e20008300415 */
[----:B------:R-:W-:Y:S01]  /*4750*/  SYNCS.ARRIVE.TRANS64.RED.A1T0 RZ, [UR40], RZ ;  /* 0x000000ffffff79a7 */ /* 0x000fe20008100428 */
[----:B------:R-:W3:Y:S02]  /*4760*/  SYNCS.PHASECHK.TRANS64.TRYWAIT P2, [UR21+0x58], R9 ;  /* 0x00005809ff0075a7 */ /* 0x000ee40008041115 */
[----:B--23--:R-:W-:Y:S05]  /*4770*/  @!P2 BRA `(.L_x_79) ;  /* 0x000000740044a947 */ /* 0x00cfea0003800000 */
.L_x_158:
        /* <DEDUP_REMOVED lines=8> */
[----:B------:R-:W-:Y:S01]  /*4800*/  @!UP0 UIADD3 UR24, UPT, UPT, UR21, 0x2200, URZ ;  /* 0x0000220015188890 */ /* 0x000fe2000fffe0ff */
[----:B------:R-:W-:Y:S01]  /*4810*/  VOTEU.ALL UP0, P1 ;  /* 0x0000000000ff7886 */ /* 0x000fe20000800000 */
[----:B------:R-:W-:Y:S01]  /*4820*/  UMOV UR27, UR35 ;  /* 0x00000023001b7c82 */ /* 0x000fe20008000000 */
[----:B------:R-:W-:Y:S02]  /*4830*/  UMOV UR28, UR36 ;  /* 0x00000024001c7c82 */ /* 0x000fe40008000000 */
[----:B------:R-:W-:Y:S02]  /*4840*/  IMAD.U32 R10, RZ, RZ, UR5 ;  /* 0x00000005ff0a7e24 */ /* 0x000fe4000f8e00ff */
[----:B------:R-:W-:Y:S02]  /*4850*/  IMAD.U32 R11, RZ, RZ, UR4 ;  /* 0x00000004ff0b7e24 */ /* 0x000fe4000f8e00ff */
[----:B------:R-:W-:Y:S01]  /*4860*/  @!P1 IMAD.X R6, RZ, RZ, R17, P0 ;  /* 0x000000ffff069224 */ /* 0x000fe200000e0611 */
        /* <DEDUP_REMOVED lines=8> */
.L_x_160:
[----:B------:R-:W-:Y:S01]  /*48f0*/  @!P1 R2UR UR5, R8 ;  /* 0x00000000080592ca */ /* 0x000fe200000e0000 */
[----:B------:R-:W-:Y:S01]  /*4900*/  VOTEU.ALL UP0, P1 ;  /* 0x0000000000ff7886 */ /* 0x000fe20000800000 */
[----:B------:R-:W-:Y:S01]  /*4910*/  @!P1 R2UR UR4, R6 ;  /* 0x00000000060492ca */ /* 0x000fe200000e0000 */
[----:B--2---:R-:W-:Y:S01]  /*4920*/  @!P1 IMAD.MOV.U32 R0, RZ, RZ, 0x2000 ;  /* 0x00002000ff009424 */ /* 0x004fe200078e00ff */
[----:B------:R-:W-:Y:S01]  /*4930*/  UMOV UR6, 0x0 ;  /* 0x0000000000067882 */ /* 0x000fe20000000000 */
[----:B------:R-:W-:Y:S01]  /*4940*/  UMOV UR7, 0x10000000 ;  /* 0x1000000000077882 */ /* 0x000fe20000000000 */
[----:B------:R-:W-:Y:S01]  /*4950*/  @!UP0 UIADD3 UR18, UPT, UPT, UR34, 0x80, URZ ;  /* 0x0000008022128890 */ /* 0x000fe2000fffe0ff */
[----:B------:R-:W-:Y:S01]  /*4960*/  VIADD R14, R14, 0x1 ;  /* 0x000000010e0e7836 */ /* 0x000fe20000000000 */
[----:B------:R-:W-:Y:S01]  /*4970*/  @!UP0 UIADD3 UR16, UPT, UPT, UR21, 0x4200, URZ ;  /* 0x0000420015108890 */ /* 0x000fe2000fffe0ff */
[----:B------:R-:W-:Y:S01]  /*4980*/  VOTEU.ALL UP0, P1 ;  /* 0x0000000000ff7886 */ /* 0x000fe20000800000 */
[----:B------:R-:W-:Y:S01]  /*4990*/  UMOV UR19, UR35 ;  /* 0x0000002300137c82 */ /* 0x000fe20008000000 */
[----:B------:R-:W-:Y:S02]  /*49a0*/  UMOV UR20, UR36 ;  /* 0x0000002400147c82 */ /* 0x000fe40008000000 */
        /* <DEDUP_REMOVED lines=10> */
.L_x_162:
[----:B------:R-:W-:Y:S01]  /*4a50*/  @!P1 IADD3 R6, P0, PT, R16, 0x580, RZ ;  /* 0x0000058010069810 */ /* 0x000fe20007f1e0ff */
[----:B------:R-:W-:Y:S01]  /*4a60*/  VOTEU.ALL UP0, P1 ;  /* 0x0000000000ff7886 */ /* 0x000fe20000800000 */
[----:B------:R-:W-:Y:S01]  /*4a70*/  UMOV UR6, 0x0 ;  /* 0x0000000000067882 */ /* 0x000fe20000000000 */
[----:B------:R-:W-:Y:S01]  /*4a80*/  UMOV UR7, 0x10000000 ;  /* 0x1000000000077882 */ /* 0x000fe20000000000 */
[----:B------:R-:W-:Y:S01]  /*4a90*/  @!P1 R2UR UR5, R6 ;  /* 0x00000000060592ca */ /* 0x000fe200000e0000 */
[----:B--2---:R-:W-:Y:S01]  /*4aa0*/  @!P1 IMAD.X R0, RZ, RZ, R17, P0 ;  /* 0x000000ffff009224 */ /* 0x004fe200000e0611 */
[----:B------:R-:W-:Y:S01]  /*4ab0*/  @!UP0 UIADD3 UR10, UPT, UPT, UR34, 0xc0, URZ ;  /* 0x000000c0220a8890 */ /* 0x000fe2000fffe0ff */
[----:B------:R-:W-:Y:S01]  /*4ac0*/  R2UR UR16, R160 ;  /* 0x00000000a01072ca */ /* 0x000fe200000e0000 */
[----:B------:R-:W-:Y:S01]  /*4ad0*/  @!UP0 UIADD3 UR8, UPT, UPT, UR21, 0x6200, URZ ;  /* 0x0000620015088890 */ /* 0x000fe2000fffe0ff */
[----:B------:R-:W-:Y:S01]  /*4ae0*/  ISETP.NE.AND P0, PT, R14, 0x2, PT ;  /* 0x000000020e00780c */ /* 0x000fe20003f05270 */
[----:B------:R-:W-:Y:S01]  /*4af0*/  @!UP0 UIADD3 UR9, UPT, UPT, UR21, 0x48, URZ ;  /* 0x0000004815098890 */ /* 0x000fe2000fffe0ff */
[----:B------:R-:W-:Y:S01]  /*4b00*/  @!P1 R2UR UR4, R0 ;  /* 0x00000000000492ca */ /* 0x000fe200000e0000 */
[----:B------:R-:W-:Y:S01]  /*4b10*/  VOTEU.ALL UP0, P1 ;  /* 0x0000000000ff7886 */ /* 0x000fe20000800000 */
[----:B------:R-:W-:Y:S01]  /*4b20*/  UMOV UR11, UR35 ;  /* 0x00000023000b7c82 */ /* 0x000fe20008000000 */
[----:B------:R-:W-:Y:S01]  /*4b30*/  UMOV UR12, UR36 ;  /* 0x00000024000c7c82 */ /* 0x000fe20008000000 */
[----:B------:R-:W-:Y:S01]  /*4b40*/  SEL R0, RZ, 0x1, P0 ;  /* 0x00000001ff007807 */ /* 0x000fe20000000000 */
[----:B------:R-:W-:Y:S01]  /*4b50*/  UIADD3 UR20, UPT, UPT, UR13, UR59, URZ ;  /* 0x0000003b0d147290 */ /* 0x000fe2000fffe0ff */
[----:B------:R-:W-:Y:S01]  /*4b60*/  IMAD.U32 R8, RZ, RZ, UR5 ;  /* 0x00000005ff087e24 */ /* 0x000fe2000f8e00ff */
[----:B------:R-:W-:Y:S01]  /*4b70*/  LOP3.LUT R15, R15, 0x1, RZ, 0x3c, !PT ;  /* 0x000000010f0f7812 */ /* 0x000fe200078e3cff */
[----:B------:R-:W-:Y:S01]  /*4b80*/  UPLOP3.LUT UP3, UPT, UPT, UPT, UPT, 0x80, 0x8 ;  /* 0x000000000008789c */ /* 0x000fe20003f6f070 */
[----:B------:R-:W-:Y:S01]  /*4b90*/  LOP3.LUT R13, R13, R0, RZ, 0x3c, !PT ;  /* 0x000000000d0d7212 */ /* 0x000fe200078e3cff */
[----:B------:R-:W-:Y:S01]  /*4ba0*/  UIADD3 UR16, UPT, UPT, UR14, UR16, URZ ;  /* 0x000000100e107290 */ /* 0x000fe2000fffe0ff */
[----:B------:R-:W-:Y:S01]  /*4bb0*/  SEL R14, R14, RZ, P0 ;  /* 0x000000ff0e0e7207 */ /* 0x000fe20000000000 */
[----:B------:R-:W-:Y:S01]  /*4bc0*/  UMOV UR36, UR29 ;  /* 0x0000001d00247c82 */ /* 0x000fe20008000000 */
[----:B------:R-:W-:Y:S01]  /*4bd0*/  IMAD.U32 R9, RZ, RZ, UR4 ;  /* 0x00000004ff097e24 */ /* 0x000fe2000f8e00ff */
[----:B------:R-:W-:Y:S04]  /*4be0*/  @!P1 R2UR UR4, R8 ;  /* 0x00000000080492ca */ /* 0x000fe800000e0000 */
[----:B------:R-:W-:Y:S11]  /*4bf0*/  @!P1 R2UR UR5, R9 ;  /* 0x00000000090592ca */ /* 0x000ff600000e0000 */
[----:B------:R-:W-:Y:S02]  /*4c00*/  @!UPT UIADD3 URZ, UPT, UPT, URZ, URZ, URZ ;  /* 0x000000fffffff290 */ /* 0x000fe4000fffe0ff */
[----:B------:R2:W-:Y:S01]  /*4c10*/  @!UP0 UTMALDG.3D [UR8], [UR4], desc[UR6] ;  /* 0x00000608040085b4 */ /* 0x0005e20008011000 */
[----:B------:R2:W-:Y:S01]  /*4c20*/  @!P1 SYNCS.ARRIVE.TRANS64.RED.A0TR RZ, [UR21+0x48], R7 ;  /* 0x00004807ffff99a7 */ /* 0x0005e20008300415 */
[----:B------:R-:W-:Y:S01]  /*4c30*/  SYNCS.ARRIVE.TRANS64.RED.A1T0 RZ, [UR37], RZ ;  /* 0x000000ffffff79a7 */ /* 0x000fe20008100425 */
[----:B------:R-:W-:Y:S05]  /*4c40*/  BRA.U UP1, `(.L_x_82) ;  /* 0xfffffff101747547 */ /* 0x000fea000b83ffff */
[----:B------:R-:W-:-:S04]  /*4c50*/  SHF.L.U32 R3, R15, 0x1f, RZ ;  /* 0x0000001f0f037819 */ /* 0x000fc800000006ff */
[----:B------:R-:W3:Y:S02]  /*4c60*/  SYNCS.PHASECHK.TRANS64.TRYWAIT P0, [UR21+0x50], R3 ;  /* 0x00005003ff0075a7 */ /* 0x000ee40008001115 */
[----:B---3--:R-:W-:Y:S05]  /*4c70*/  @!P0 BRA `(.L_x_83) ;  /* 0x00000070004c8947 */ /* 0x008fea0003800000 */
.L_x_164:
[----:B------:R-:W4:Y:S02]  /*4c80*/  SYNCS.PHASECHK.TRANS64.TRYWAIT P0, [UR21+0x58], R3 ;  /* 0x00005803ff0075a7 */ /* 0x000f240008001115 */
[----:B----4-:R-:W-:Y:S05]  /*4c90*/  @!P0 BRA `(.L_x_84) ;  /* 0x00000070005c8947 */ /* 0x010fea0003800000 */
.L_x_166:
[----:B------:R-:W4:Y:S02]  /*4ca0*/  SYNCS.PHASECHK.TRANS64.TRYWAIT P0, [UR21+0x60], R3 ;  /* 0x00006003ff0075a7 */ /* 0x000f240008001115 */
[----:B----4-:R-:W-:Y:S05]  /*4cb0*/  @!P0 BRA `(.L_x_85) ;  /* 0x00000070006c8947 */ /* 0x010fea0003800000 */
.L_x_168:
[----:B---3--:R-:W-:-:S07]  /*4cc0*/  MOV R0, UR21 ;  /* 0x0000001500007c02 */ /* 0x008fce0008000f00 */
.L_x_86:
[----:B---3--:R-:W-:-:S04]  /*4cd0*/  SHF.L.U32 R3, R15, 0x1f, RZ ;  /* 0x0000001f0f037819 */ /* 0x008fc800000006ff */
[----:B------:R3:W4:Y:S03]  /*4ce0*/  SYNCS.PHASECHK.TRANS64.TRYWAIT P0, [R0+URZ+0x68], R3 ;  /* 0x00006803000075a7 */ /* 0x00072600080011ff */
[----:B----4-:R-:W-:Y:S05]  /*4cf0*/  @!P0 NANOSLEEP.SYNCS 0x989680 ;  /* 0x009896800000895d */ /* 0x010fea0003900000 */
[----:B------:R-:W4:Y:S02]  /*4d00*/  @!P0 SYNCS.PHASECHK.TRANS64 P0, [R0+URZ+0x68], R3 ;  /* 0x00006803000085a7 */ /* 0x000f2400080010ff */
[----:B-12-4-:R-:W-:Y:S05]  /*4d10*/  @P0 EXIT ;  /* 0x000000000000094d */ /* 0x016fea0003800000 */
[----:B------:R-:W-:Y:S05]  /*4d20*/  BRA `(.L_x_86) ;  /* 0xfffffffc00e87947 */ /* 0x000fea000383ffff */
.L_x_71:
[----:B------:R-:W-:-:S06]  /*4d30*/  UISETP.GE.AND UP0, UPT, UR17, 0x4, UPT ;  /* 0x000000041100788c */ /* 0x000fcc000bf06270 */
[----:B------:R-:W-:-:S13]  /*4d40*/  PLOP3.LUT P0, PT, PT, PT, UP0, 0x80, 0x8 ;  /* 0x000000000008781c */ /* 0x000fda0003f0f008 */
[----:B------:R-:W-:Y:S05]  /*4d50*/  @!P0 EXIT ;  /* 0x000000000000894d */ /* 0x000fea0003800000 */
[----:B------:R-:W1:Y:S08]  /*4d60*/  S2UR UR4, SR_CgaCtaId ;  /* 0x00000000000479c3 */ /* 0x000e700000008800 */
[----:B------:R-:W-:Y:S01]  /*4d70*/  BAR.SYNC.DEFER_BLOCKING 0x6, 0xa0 ;  /* 0x0182800000007b1d */ /* 0x000fe20000010000 */
[C---:B------:R-:W-:Y:S01]  /*4d80*/  IMAD.SHL.U32 R4, R170.reuse, 0x40, RZ ;  /* 0x00000040aa047824 */ /* 0x040fe200078e00ff */
[C---:B------:R-:W-:Y:S01]  /*4d90*/  LOP3.LUT R174, R170.reuse, 0x60, RZ, 0xc0, !PT ;  /* 0x00000060aaae7812 */ /* 0x040fe200078ec0ff */
[C---:B------:R-:W-:Y:S01]  /*4da0*/  IMAD.SHL.U32 R137, R170.reuse, 0x8, RZ ;  /* 0x00000008aa897824 */ /* 0x040fe200078e00ff */
[C---:B------:R-:W-:Y:S01]  /*4db0*/  LOP3.LUT R172, R170.reuse, 0x2, RZ, 0xc0, !PT ;  /* 0x00000002aaac7812 */ /* 0x040fe200078ec0ff */
[----:B------:R-:W-:Y:S01]  /*4dc0*/  IMAD.U32 R69, R170, 0x10000, RZ ;  /* 0x00010000aa457824 */ /* 0x000fe200078e00ff */
[----:B------:R-:W-:-:S02]  /*4dd0*/  UMOV UR44, 0x400 ;  /* 0x00000400002c7882 */ /* 0x000fc40000000000 */
[----:B------:R-:W2:Y:S01]  /*4de0*/  LDC.64 R156, c[0x0][0x8b0] ;  /* 0x00022c00ff9c7b82 */ /* 0x000ea20000000a00 */
[----:B------:R-:W-:Y:S01]  /*4df0*/  LOP3.LUT R6, R4, 0x180, RZ, 0xc0, !PT ;  /* 0x0000018004067812 */ /* 0x000fe200078ec0ff */
[----:B------:R-:W-:Y:S01]  /*4e00*/  HFMA2 R162, -RZ, RZ, 0, 0 ;  /* 0x00000000ffa27431 */ /* 0x000fe200000001ff */
[----:B------:R-:W-:Y:S01]  /*4e10*/  LOP3.LUT R170, R170, 0x4, RZ, 0xc0, !PT ;  /* 0x00000004aaaa7812 */ /* 0x000fe200078ec0ff */
[----:B------:R-:W-:Y:S01]  /*4e20*/  IMAD.MOV.U32 R68, RZ, RZ, RZ ;  /* 0x000000ffff447224 */ /* 0x000fe200078e00ff */
[----:B------:R-:W-:Y:S01]  /*4e30*/  LOP3.LUT R137, R6, 0x30, R137, 0xf8, !PT ;  /* 0x0000003006897812 */ /* 0x000fe200078ef889 */
[----:B------:R-:W-:Y:S01]  /*4e40*/  IMAD.MOV.U32 R168, RZ, RZ, RZ ;  /* 0x000000ffffa87224 */ /* 0x000fe200078e00ff */
[----:B------:R-:W-:Y:S01]  /*4e50*/  LOP3.LUT R69, R69, 0x600000, RZ, 0xc0, !PT ;  /* 0x0060000045457812 */ /* 0x000fe200078ec0ff */
[----:B------:R-:W3:Y:S01]  /*4e60*/  LDC.64 R138, c[0x0][0x8a8] ;  /* 0x00022a00ff8a7b82 */ /* 0x000ee20000000a00 */
[----:B------:R-:W-:Y:S02]  /*4e70*/  LOP3.LUT R137, R137, 0x1e40, R4, 0xf8, !PT ;  /* 0x00001e4089897812 */ /* 0x000fe400078ef804 */
[----:B------:R-:W-:Y:S01]  /*4e80*/  CS2R R166, SRZ ;  /* 0x0000000000a67805 */ /* 0x000fe2000001ff00 */
[----:B------:R-:W-:Y:S01]  /*4e90*/  IMAD.MOV.U32 R165, RZ, RZ, RZ ;  /* 0x000000ffffa57224 */ /* 0x000fe200078e00ff */
[----:B------:R-:W-:Y:S01]  /*4ea0*/  IADD3 R169, PT, PT, -R170, 0x2, RZ ;  /* 0x00000002aaa97810 */ /* 0x000fe20007ffe1ff */
[----:B------:R-:W-:Y:S01]  /*4eb0*/  IMAD.MOV R163, RZ, RZ, -R170 ;  /* 0x000000ffffa37224 */ /* 0x000fe200078e0aaa */
[----:B------:R-:W-:Y:S01]  /*4ec0*/  IADD3 R164, PT, PT, -R172, RZ, RZ ;  /* 0x000000ffaca47210 */ /* 0x000fe20007ffe1ff */
[----:B------:R-:W4:Y:S01]  /*4ed0*/  LDCU UR57, c[0x0][0x370] ;  /* 0x00006e00ff3977ac */ /* 0x000f220008000800 */
[----:B-1----:R-:W-:Y:S01]  /*4ee0*/  ULEA UR44, UR4, UR44, 0x18 ;  /* 0x0000002c042c7291 */ /* 0x002fe2000f8ec0ff */
[----:B------:R-:W1:Y:S03]  /*4ef0*/  LDCU.64 UR62, c[0x0][0x348] ;  /* 0x00006900ff3e77ac */ /* 0x000e660008000a00 */
[----:B------:R-:W-:-:S02]  /*4f00*/  UIADD3 UR4, UPT, UPT, UR44, 0x8200, URZ ;  /* 0x000082002c047890 */ /* 0x000fc4000fffe0ff */
[----:B------:R-:W-:Y:S01]  /*4f10*/  VIADD R171, R137, UR44 ;  /* 0x0000002c89ab7c36 */ /* 0x000fe20008000000 */
[----:B------:R-:W-:Y:S02]  /*4f20*/  UIADD3 UR5, UPT, UPT, UR44, 0x200, URZ ;  /* 0x000002002c057890 */ /* 0x000fe4000fffe0ff */
[----:B------:R-:W4:Y:S01]  /*4f30*/  LDS R0, [UR44+0x110] ;  /* 0x0001102cff007984 */ /* 0x000f220008000800 */
[----:B------:R-:W1:Y:S01]  /*4f40*/  LDCU UR43, c[0x0][0xb0c] ;  /* 0x00016180ff2b77ac */ /* 0x000e620008000800 */
[----:B------:R-:W-:Y:S01]  /*4f50*/  VIADD R171, R171, 0x200 ;  /* 0x00000200abab7836 */ /* 0x000fe20000000000 */
[----:B------:R-:W-:Y:S01]  /*4f60*/  MOV R173, UR4 ;  /* 0x0000000400ad7c02 */ /* 0x000fe20008000f00 */
[----:B------:R-:W-:Y:S01]  /*4f70*/  IMAD.U32 R175, RZ, RZ, UR5 ;  /* 0x00000005ffaf7e24 */ /* 0x000fe2000f8e00ff */
[----:B------:R-:W1:Y:S01]  /*4f80*/  LDCU UR39, c[0x0][0xb30] ;  /* 0x00016600ff2777ac */ /* 0x000e620008000800 */
[----:B------:R-:W1:Y:S01]  /*4f90*/  LDCU.64 UR46, c[0x0][0x888] ;  /* 0x00011100ff2e77ac */ /* 0x000e620008000a00 */
[----:B------:R-:W1:Y:S01]  /*4fa0*/  LDCU.64 UR40, c[0x0][0xb28] ;  /* 0x00016500ff2877ac */ /* 0x000e620008000a00 */
[----:B------:R-:W1:Y:S01]  /*4fb0*/  LDCU.64 UR60, c[0x0][0x890] ;  /* 0x00011200ff3c77ac */ /* 0x000e620008000a00 */
[----:B------:R-:W1:Y:S01]  /*4fc0*/  LDCU.128 UR52, c[0x0][0xb10] ;  /* 0x00016200ff3477ac */ /* 0x000e620008000c00 */
[----:B------:R-:W1:Y:S02]  /*4fd0*/  LDCU UR56, c[0x0][0x374] ;  /* 0x00006e80ff3877ac */ /* 0x000e640008000800 */
[----:B-1234-:R-:W-:-:S07]  /*4fe0*/  IADD3 R69, PT, PT, R0, R69, RZ ;  /* 0x0000004500457210 */ /* 0x01efce0007ffe0ff */
.L_x_131:
[C---:B------:R-:W-:Y:S02]  /*4ff0*/  LEA R3, R162.reuse, UR44, 0x3 ;  /* 0x0000002ca2037c11 */ /* 0x040fe4000f8e18ff */
[----:B------:R-:W-:Y:S02]  /*5000*/  SHF.L.U32 R0, R167, 0x1f, RZ ;  /* 0x0000001fa7007819 */ /* 0x000fe400000006ff */
[----:B-1----:R-:W-:Y:S02]  /*5010*/  LEA R5, R162, UR44, 0x4 ;  /* 0x0000002ca2057c11 */ /* 0x002fe4000f8e20ff */
[----:B------:R-:W1:Y:S02]  /*5020*/  SYNCS.PHASECHK.TRANS64.TRYWAIT P0, [R3+URZ+0x80], R0 ;  /* 0x00008000030075a7 */ /* 0x000e6400080011ff */
[----:B-1----:R-:W-:Y:S05]  /*5030*/  @!P0 BRA `(.L_x_87) ;  /* 0x0000006c00a48947 */ /* 0x002fea0003800000 */
.L_x_169:
        /* <DEDUP_REMOVED lines=11> */
[----:B------:R-:W-:Y:S01]  /*50f0*/  PLOP3.LUT P0, PT, PT, PT, UP1, 0x80, 0x8 ;  /* 0x000000000008781c */ /* 0x000fe20003f0f018 */
[----:B------:R-:W-:Y:S11]  /*5100*/  UP2UR UR45, UPR, URZ, 0x2 ;  /* 0x00000002ff2d7883 */ /* 0x000ff60008000000 */
[----:B------:R-:W-:Y:S01]  /*5110*/  @!UPT UIADD3 URZ, UPT, UPT, URZ, URZ, URZ ;  /* 0x000000fffffff290 */ /* 0x000fe2000fffe0ff */
[----:B-1----:R-:W-:Y:S02]  /*5120*/  @P0 SHF.R.U32.HI R0, RZ, 0x10, R5 ;  /* 0x00000010ff000819 */ /* 0x002fe40000011605 */
        /* <DEDUP_REMOVED lines=12> */
[----:B------:R-:W2:Y:S01]  /*51f0*/  LDCU UR12, c[0x0][0xb20] ;  /* 0x00016400ff0c77ac */ /* 0x000ea20008000800 */
[----:B------:R-:W-:Y:S02]  /*5200*/  UIMAD.WIDE.U32 UR4, UR56, UR55, URZ ;  /* 0x00000037380472a5 */ /* 0x000fe4000f8e00ff */
[----:B------:R-:W-:Y:S02]  /*5210*/  UIMAD.WIDE.U32 UR6, UR57, UR52, URZ ;  /* 0x00000034390672a5 */ /* 0x000fe4000f8e00ff */
[----:B------:R-:W-:Y:S02]  /*5220*/  UISETP.NE.AND UP0, UPT, UR54, 0x1, UPT ;  /* 0x000000013600788c */ /* 0x000fe4000bf05270 */
[----:B------:R-:W-:Y:S02]  /*5230*/  UIMAD.WIDE.U32 UR8, UR37, UR55, URZ ;  /* 0x00000037250872a5 */ /* 0x000fe4000f8e00ff */
[----:B------:R-:W-:Y:S02]  /*5240*/  UIMAD.WIDE.U32 UR10, UR38, UR52, URZ ;  /* 0x00000034260a72a5 */ /* 0x000fe4000f8e00ff */
[----:B------:R-:W-:Y:S02]  /*5250*/  UISETP.NE.AND UP1, UPT, UR43, 0x1, UPT ;  /* 0x000000012b00788c */ /* 0x000fe4000bf25270 */
[----:B------:R-:W-:Y:S01]  /*5260*/  UISETP.NE.AND UP2, UPT, UR42, 0x1, UPT ;  /* 0x000000012a00788c */ /* 0x000fe2000bf45270 */
[----:B------:R-:W-:Y:S02]  /*5270*/  UMOV UR4, UR5 ;  /* 0x0000000500047c82 */ /* 0x000fe40008000000 */
[----:B--2---:R-:W-:Y:S03]  /*5280*/  USHF.R.U32.HI UR5, URZ, UR12, UR4 ;  /* 0x0000000cff057299 */ /* 0x004fe60008011604 */
[----:B------:R-:W-:Y:S02]  /*5290*/  UMOV UR4, UR7 ;  /* 0x0000000700047c82 */ /* 0x000fe40008000000 */
[----:B------:R-:W-:Y:S02]  /*52a0*/  USHF.R.U32.HI UR7, URZ, UR53, UR4 ;  /* 0x00000035ff077299 */ /* 0x000fe40008011604 */
[----:B------:R-:W-:Y:S02]  /*52b0*/  USEL UR4, UR56, UR5, !UP0 ;  /* 0x0000000538047287 */ /* 0x000fe4000c000000 */
[----:B------:R-:W-:Y:S01]  /*52c0*/  USEL UR7, UR57, UR7, !UP1 ;  /* 0x0000000739077287 */ /* 0x000fe2000c800000 */
[----:B------:R-:W-:Y:S01]  /*52d0*/  UMOV UR5, UR9 ;  /* 0x0000000900057c82 */ /* 0x000fe20008000000 */
[----:B------:R-:W-:Y:S02]  /*52e0*/  UIMAD.WIDE.U32 UR8, UR4, UR40, URZ ;  /* 0x00000028040872a5 */ /* 0x000fe4000f8e00ff */
[----:B------:R-:W-:Y:S03]  /*52f0*/  USHF.R.U32.HI UR6, URZ, UR12, UR5 ;  /* 0x0000000cff067299 */ /* 0x000fe60008011605 */
[----:B------:R-:W-:Y:S01]  /*5300*/  UMOV UR5, UR11 ;  /* 0x0000000b00057c82 */ /* 0x000fe20008000000 */
[----:B------:R-:W-:Y:S02]  /*5310*/  UIMAD.WIDE.U32 UR10, UR7, UR40, URZ ;  /* 0x00000028070a72a5 */ /* 0x000fe4000f8e00ff */
[----:B------:R-:W-:Y:S02]  /*5320*/  USHF.R.U32.HI UR12, URZ, UR53, UR5 ;  /* 0x00000035ff0c7299 */ /* 0x000fe40008011605 */
[----:B------:R-:W-:Y:S01]  /*5330*/  USEL UR6, UR37, UR6, !UP0 ;  /* 0x0000000625067287 */ /* 0x000fe2000c000000 */
[----:B------:R-:W-:Y:S02]  /*5340*/  UMOV UR5, UR9 ;  /* 0x0000000900057c82 */ /* 0x000fe40008000000 */
[----:B------:R-:W-:Y:S01]  /*5350*/  UMOV UR10, UR11 ;  /* 0x0000000b000a7c82 */ /* 0x000fe20008000000 */
[----:B------:R-:W-:Y:S02]  /*5360*/  @UP2 USHF.R.U32.HI UR4, URZ, UR41, UR5 ;  /* 0x00000029ff042299 */ /* 0x000fe40008011605 */
[----:B------:R-:W-:Y:S02]  /*5370*/  @UP2 USHF.R.U32.HI UR7, URZ, UR41, UR10 ;  /* 0x00000029ff072299 */ /* 0x000fe4000801160a */
[----:B------:R-:W-:Y:S02]  /*5380*/  UIMAD UR4, UR42, UR4, URZ ;  /* 0x000000042a0472a4 */ /* 0x000fe4000f8e02ff */
        /* <DEDUP_REMOVED lines=8> */
[----:B------:R-:W-:Y:S02]  /*5410*/  USEL UR11, UR6, UR4, !UP2 ;  /* 0x00000004060b7287 */ /* 0x000fe4000d000000 */
[----:B------:R-:W-:Y:S02]  /*5420*/  UIADD3 UR8, UPT, UPT, -UR5, URZ, URZ ;  /* 0x000000ff05087290 */ /* 0x000fe4000fffe1ff */
[----:B------:R-:W-:Y:S01]  /*5430*/  UIADD3 UR10, UPT, UPT, -UR11, URZ, URZ ;  /* 0x000000ff0b0a7290 */ /* 0x000fe2000fffe1ff */
[----:B------:R-:W-:Y:S01]  /*5440*/  @!UP0 UMOV UR4, UR9 ;  /* 0x0000000900048c82 */ /* 0x000fe20008000000 */
[----:B------:R-:W-:Y:S02]  /*5450*/  UIADD3 UR9, UPT, UPT, -UR6, URZ, URZ ;  /* 0x000000ff06097290 */ /* 0x000fe4000fffe1ff */
[----:B------:R-:W-:Y:S02]  /*5460*/  @!UP0 USHF.R.U32.HI UR4, URZ, UR41, UR4 ;  /* 0x00000029ff048299 */ /* 0x000fe40008011604 */
[----:B------:R-:W-:Y:S02]  /*5470*/  UIMAD UR10, UR42, UR10, UR6 ;  /* 0x0000000a2a0a72a4 */ /* 0x000fe4000f8e0206 */
[----:B------:R-:W-:Y:S04]  /*5480*/  @!UP0 USEL UR4, UR5, UR4, !UP2 ;  /* 0x0000000405048287 */ /* 0x000fe8000d000000 */
[----:B------:R-:W-:Y:S02]  /*5490*/  @!UP0 UIMAD UR10, UR7, UR10, UR4 ;  /* 0x0000000a070a82a4 */ /* 0x000fe4000f8e0204 */
[----:B------:R-:W-:Y:S02]  /*54a0*/  @!UP0 UIADD3 UR11, UPT, UPT, UR11, -UR4, URZ ;  /* 0x800000040b0b8290 */ /* 0x000fe4000fffe0ff */
[----:B------:R-:W-:Y:S02]  /*54b0*/  UIMAD UR7, UR43, UR8, UR38 ;  /* 0x000000082b0772a4 */ /* 0x000fe4000f8e0226 */
[----:B------:R-:W-:Y:S02]  /*54c0*/  @!UP0 UIMAD UR6, UR11, UR42, UR5 ;  /* 0x0000002a0b0682a4 */ /* 0x000fe4000f8e0205 */
[----:B------:R-:W-:Y:S01]  /*54d0*/  UIMAD UR4, UR54, UR9, UR37 ;  /* 0x00000009360472a4 */ /* 0x000fe2000f8e0225 */
[----:B------:R-:W-:Y:S02]  /*54e0*/  @!UP0 UMOV UR5, UR10 ;  /* 0x0000000a00058c82 */ /* 0x000fe40008000000 */
[----:B------:R-:W-:Y:S02]  /*54f0*/  UIMAD UR38, UR5, UR43, UR7 ;  /* 0x0000002b052672a4 */ /* 0x000fe4000f8e0207 */
[----:B------:R-:W-:Y:S11]  /*5500*/  UIMAD UR37, UR6, UR54, UR4 ;  /* 0x00000036062572a4 */ /* 0x000ff6000f8e0204 */
[----:B------:R-:W-:Y:S01]  /*5510*/  @!UPT UIADD3 URZ, UPT, UPT, URZ, URZ, URZ ;  /* 0x000000fffffff290 */ /* 0x000fe2000fffe0ff */
.L_x_88:
[----:B------:R-:W-:Y:S01]  /*5520*/  UISETP.NE.AND UP0, UPT, UR39, 0x1, UPT ;  /* 0x000000012700788c */ /* 0x000fe2000bf05270 */
[----:B------:R-:W-:Y:S01]  /*5530*/  IADD3 R162, PT, PT, R162, 0x1, RZ ;  /* 0x00000001a2a27810 */ /* 0x000fe20007ffe0ff */
[----:B------:R-:W-:Y:S02]  /*5540*/  UIADD3 UR11, UPT, UPT, UR44, 0x200, URZ ;  /* 0x000002002c0b7890 */ /* 0x000fe4000fffe0ff */
[----:B------:R-:W-:Y:S02]  /*5550*/  USHF.L.U32 UR50, UR16, 0x7, URZ ;  /* 0x0000000710327899 */ /* 0x000fe400080006ff */
[----:B------:R-:W-:Y:S05]  /*5560*/  USHF.L.U32 UR49, UR20, 0x8, URZ ;  /* 0x0000000814317899 */ /* 0x000fea00080006ff */
[----:B------:R-:W2:Y:S01]  /*5570*/  @!UP0 LDCU.128 UR12, c[0x0][0xb10] ;  /* 0x00016200ff0c87ac */ /* 0x000ea20008000c00 */
[----:B------:R-:W3:Y:S01]  /*5580*/  @!UP0 LDCU UR5, c[0x0][0xb0c] ;  /* 0x00016180ff0587ac */ /* 0x000ee20008000800 */
[----:B------:R-:W4:Y:S01]  /*5590*/  @!UP0 LDCU UR10, c[0x0][0xb20] ;  /* 0x00016400ff0a87ac */ /* 0x000f220008000800 */
[----:B--2---:R-:W-:Y:S02]  /*55a0*/  UIMAD.WIDE.U32 UR8, UR38, UR12, URZ ;  /* 0x0000000c260872a5 */ /* 0x004fe4000f8e00ff */
[----:B------:R-:W-:Y:S02]  /*55b0*/  UIMAD.WIDE.U32 UR6, UR37, UR15, URZ ;  /* 0x0000000f250672a5 */ /* 0x000fe4000f8e00ff */
[----:B------:R-:W-:Y:S03]  /*55c0*/  @!UP0 UISETP.NE.AND UP1, UPT, UR14, 0x1, UPT ;  /* 0x000000010e00888c */ /* 0x000fe6000bf25270 */
[----:B------:R-:W-:Y:S01]  /*55d0*/  @!UP0 UMOV UR4, UR9 ;  /* 0x0000000900048c82 */ /* 0x000fe20008000000 */
[----:B---3--:R-:W-:Y:S02]  /*55e0*/  @!UP0 UISETP.NE.AND UP2, UPT, UR5, 0x1, UPT ;  /* 0x000000010500888c */ /* 0x008fe4000bf45270 */
[----:B------:R-:W-:Y:S01]  /*55f0*/  @!UP0 USHF.R.U32.HI UR4, URZ, UR13, UR4 ;  /* 0x0000000dff048299 */ /* 0x000fe20008011604 */
[----:B------:R-:W-:Y:S02]  /*5600*/  @!UP0 UMOV UR6, UR7 ;  /* 0x0000000700068c82 */ /* 0x000fe40008000000 */
[----:B----4-:R-:W-:Y:S02]  /*5610*/  @!UP0 USHF.R.U32.HI UR6, URZ, UR10, UR6 ;  /* 0x0000000aff068299 */ /* 0x010fe40008011606 */
[----:B------:R-:W-:Y:S02]  /*5620*/  @!UP0 USEL UR7, UR38, UR4, !UP2 ;  /* 0x0000000426078287 */ /* 0x000fe4000d000000 */
[----:B------:R-:W-:Y:S04]  /*5630*/  @!UP0 USEL UR6, UR37, UR6, !UP1 ;  /* 0x0000000625068287 */ /* 0x000fe8000c800000 */
[----:B------:R-:W-:Y:S02]  /*5640*/  @!UP0 UIADD3 UR4, UPT, UPT, -UR7, UR6, URZ ;  /* 0x0000000607048290 */ /* 0x000fe4000fffe1ff */
[----:B------:R-:W-:Y:S02]  /*5650*/  @!UP0 UIADD3 UR6, UPT, UPT, UR7, -UR6, URZ ;  /* 0x8000000607068290 */ /* 0x000fe4000fffe0ff */
[----:B------:R-:W-:Y:S02]  /*5660*/  @!UP0 UIMAD UR38, UR4, UR5, UR38 ;  /* 0x00000005042682a4 */ /* 0x000fe4000f8e0226 */
[----:B------:R-:W-:Y:S02]  /*5670*/  @!UP0 UIMAD UR37, UR6, UR14, UR37 ;  /* 0x0000000e062582a4 */ /* 0x000fe4000f8e0225 */
[----:B------:R-:W-:Y:S09]  /*5680*/  ULOP3.LUT UP0, URZ, UR11, 0x1b0, URZ, 0xc0, !UPT ;  /* 0x000001b00bff7892 */ /* 0x000ff2000f80c0ff */
[----:B------:R-:W-:Y:S05]  /*5690*/  BRA.U !UP0, `(.L_x_89) ;  /* 0x0000000108407547 */ /* 0x000fea000b800000 */
[----:B------:R-:W2:Y:S01]  /*56a0*/  LDCU.64 UR8, c[0x4][0x88] ;  /* 0x01001100ff0877ac */ /* 0x000ea20008000a00 */
[----:B------:R-:W-:Y:S01]  /*56b0*/  MOV R3, 0x0 ;  /* 0x0000000000037802 */ /* 0x000fe20000000f00 */
[----:B------:R-:W-:Y:S02]  /*56c0*/  HFMA2 R12, -RZ, RZ, 0, 5.9604644775390625e-08 ;  /* 0x00000001ff0c7431 */ /* 0x000fe400000001ff */
[----:B------:R-:W-:Y:S02]  /*56d0*/  IMAD.MOV.U32 R8, RZ, RZ, 0x70 ;  /* 0x00000070ff087424 */ /* 0x000fe400078e00ff */
[----:B------:R-:W-:Y:S01]  /*56e0*/  IMAD.MOV.U32 R13, RZ, RZ, RZ ;  /* 0x000000ffff0d7224 */ /* 0x000fe200078e00ff */
[----:B------:R-:W3:Y:S01]  /*56f0*/  LDCU.64 UR6, c[0x4][0x90] ;  /* 0x01001200ff0677ac */ /* 0x000ee20008000a00 */
[----:B------:R-:W4:Y:S01]  /*5700*/  LDC.64 R2, c[0x4][R3] ;  /* 0x0100000003027b82 */ /* 0x000f220000000a00 */
[----:B------:R-:W1:Y:S01]  /*5710*/  LDCU.64 UR4, c[0x4][0x8] ;  /* 0x01000100ff0477ac */ /* 0x000e620008000a00 */
[----:B--2---:R-:W-:Y:S01]  /*5720*/  MOV R5, UR9 ;  /* 0x0000000900057c02 */ /* 0x004fe20008000f00 */
[----:B------:R-:W-:Y:S01]  /*5730*/  IMAD.U32 R4, RZ, RZ, UR8 ;  /* 0x00000008ff047e24 */ /* 0x000fe2000f8e00ff */
[----:B---3--:R-:W-:Y:S01]  /*5740*/  MOV R7, UR7 ;  /* 0x0000000700077c02 */ /* 0x008fe20008000f00 */
[----:B------:R-:W-:Y:S01]  /*5750*/  IMAD.U32 R6, RZ, RZ, UR6 ;  /* 0x00000006ff067e24 */ /* 0x000fe2000f8e00ff */
[----:B-1----:R-:W-:Y:S01]  /*5760*/  MOV R11, UR5 ;  /* 0x00000005000b7c02 */ /* 0x002fe20008000f00 */
[----:B------:R-:W-:Y:S02]  /*5770*/  IMAD.U32 R10, RZ, RZ, UR4 ;  /* 0x00000004ff0a7e24 */ /* 0x000fe4000f8e00ff */
[----:B------:R-:W-:Y:S07]  /*5780*/  LEPC R20, `(.L_x_89) ;  /* 0x000000001014794e */ /* 0x000fee0000000000 */
[----:B----45:R-:W-:Y:S05]  /*5790*/  CALL.ABS.NOINC R2 ;  /* 0x0000000002007343 */ /* 0x030fea0003c00000 */
.L_x_89:
[----:B------:R-:W-:Y:S01]  /*57a0*/  LOP3.LUT P0, RZ, R173, 0x1b0, RZ, 0xc0, !PT ;  /* 0x000001b0adff7812 */ /* 0x000fe2000780c0ff */
[----:B------:R-:W-:Y:S11]  /*57b0*/  BSSY.RECONVERGENT B6, `(.L_x_90) ;  /* 0x0000013000067945 */ /* 0x000ff60003800200 */
[----:B------:R-:W-:Y:S01]  /*57c0*/  @!UPT UIADD3 URZ, UPT, UPT, URZ, URZ, URZ ;  /* 0x000000fffffff290 */ /* 0x000fe2000fffe0ff */
[----:B------:R-:W-:Y:S05]  /*57d0*/  @!P0 BRA `(.L_x_91) ;  /* 0x0000000000408947 */ /* 0x000fea0003800000 */
        /* <DEDUP_REMOVED lines=16> */
.L_x_91:
[----:B------:R-:W-:Y:S05]  /*58e0*/  BSYNC.RECONVERGENT B6 ;  /* 0x0000000000067941 */ /* 0x000fea0003800200 */
.L_x_90:
[----:B------:R-:W-:Y:S01]  /*58f0*/  R2UR UR4, R161 ;  /* 0x00000000a10472ca */ /* 0x000fe200000e0000 */
[----:B------:R-:W-:Y:S01]  /*5900*/  UISETP.NE.U32.AND UP0, UPT, UR60, URZ, UPT ;  /* 0x000000ff3c00728c */ /* 0x000fe2000bf05070 */
[----:B------:R-:W-:Y:S02]  /*5910*/  ISETP.NE.U32.AND P4, PT, R156, RZ, PT ;  /* 0x000000ff9c00720c */ /* 0x000fe40003f85070 */
[----:B------:R-:W-:Y:S01]  /*5920*/  ISETP.NE.U32.AND P2, PT, RZ, UR46, PT ;  /* 0x0000002eff007c0c */ /* 0x000fe2000bf45070 */
[----:B------:R-:W-:Y:S01]  /*5930*/  UISETP.NE.AND.EX UP1, UPT, UR61, URZ, UPT, UP0 ;  /* 0x000000ff3d00728c */ /* 0x000fe2000bf25300 */
[----:B------:R-:W-:Y:S01]  /*5940*/  ISETP.NE.AND.EX P4, PT, R157, RZ, PT, P4 ;  /* 0x000000ff9d00720c */ /* 0x000fe20003f85340 */
[----:B------:R-:W-:Y:S01]  /*5950*/  UPLOP3.LUT UP0, UPT, UPT, UPT, UPT, 0x40, 0x4 ;  /* 0x000000000004789c */ /* 0x000fe20003f0e870 */
[----:B------:R-:W-:Y:S05]  /*5960*/  ISETP.NE.AND.EX P2, PT, RZ, UR47, PT, P2 ;  /* 0x0000002fff007c0c */ /* 0x000fea000bf45320 */
[----:B------:R-:W-:Y:S06]  /*5970*/  UISETP.NE.AND UP2, UPT, UR4, URZ, UPT ;  /* 0x000000ff0400728c */ /* 0x000fec000bf45270 */
[----:B------:R-:W-:Y:S05]  /*5980*/  PLOP3.LUT P1, PT, PT, PT, UP2, 0x80, 0x8 ;  /* 0x000000000008781c */ /* 0x000fea0003f2f028 */
[----:B------:R-:W-:Y:S06]  /*5990*/  @UP2 UPLOP3.LUT UP0, UPT, UPT, UPT, UP1, 0x80, 0x8 ;  /* 0x000000000008289c */ /* 0x000fec0003f0f010 */
[----:B------:R-:W-:Y:S01]  /*59a0*/  PLOP3.LUT P0, PT, PT, PT, UP0, 0x80, 0x8 ;  /* 0x000000000008781c */ /* 0x000fe20003f0f008 */
[----:B------:R-:W-:Y:S01]  /*59b0*/  @!UPT UIADD3 URZ, UPT, UPT, URZ, URZ, URZ ;  /* 0x000000fffffff290 */ /* 0x000fe2000fffe0ff */
[----:B------:R-:W-:Y:S11]  /*59c0*/  BRA.U !UP1, `(.L_x_92) ;  /* 0x00000001093c7547 */ /* 0x000ff6000b800000 */
[----:B------:R-:W-:Y:S01]  /*59d0*/  UISETP.NE.U32.AND UP0, UPT, UR46, URZ, UPT ;  /* 0x000000ff2e00728c */ /* 0x000fe2000bf05070 */
[----:B-1----:R-:W-:Y:S01]  /*59e0*/  HFMA2 R0, -RZ, RZ, 0, 5.9604644775390625e-08 ;  /* 0x00000001ff007431 */ /* 0x002fe200000001ff */
[----:B------:R-:W1:Y:S01]  /*59f0*/  LDCU.64 UR8, c[0x0][0x358] ;  /* 0x00006b00ff0877ac */ /* 0x000e620008000a00 */
[----:B------:R-:W-:Y:S01]  /*5a00*/  IMAD.MOV.U32 R158, RZ, RZ, 0x1 ;  /* 0x00000001ff9e7424 */ /* 0x000fe200078e00ff */
[----:B------:R-:W-:Y:S06]  /*5a10*/  UISETP.NE.AND.EX UP0, UPT, UR47, URZ, UPT, UP0 ;  /* 0x000000ff2f00728c */ /* 0x000fec000bf05300 */
[----:B------:R-:W-:Y:S05]  /*5a20*/  PLOP3.LUT P3, PT, PT, PT, UP0, 0x80, 0x8 ;  /* 0x000000000008781c */ /* 0x000fea0003f6f008 */
[----:B------:R-:W2:Y:S01]  /*5a30*/  @UP0 LDCU.64 UR4, c[0x0][0x888] ;  /* 0x00011100ff0407ac */ /* 0x000ea20008000a00 */
[----:B------:R-:W-:Y:S07]  /*5a40*/  @UP0 UIMAD UR6, UR36, UR60, URZ ;  /* 0x0000003c240602a4 */ /* 0x000fee000f8e02ff */
[----:B------:R-:W-:Y:S01]  /*5a50*/  @!P3 PRMT R158, R0, 0x7610, R158 ;  /* 0x00007610009eb816 */ /* 0x000fe2000000009e */
[----:B--2---:R-:W-:Y:S06]  /*5a60*/  @UP0 UIMAD.WIDE UR4, UR6, 0x4, UR4 ;  /* 0x00000004060408a5 */ /* 0x004fec000f8e0204 */
[----:B------:R-:W-:Y:S01]  /*5a70*/  IMAD.U32 R2, RZ, RZ, UR4 ;  /* 0x00000004ff027e24 */ /* 0x000fe2000f8e00ff */
[----:B------:R-:W-:Y:S04]  /*5a80*/  MOV R3, UR5 ;  /* 0x0000000500037c02 */ /* 0x000fe80008000f00 */
[----:B------:R-:W2:Y:S01]  /*5a90*/  @!UP0 LDCU UR4, c[0x0][0x880] ;  /* 0x00011000ff0487ac */ /* 0x000ea20008000800 */
[----:B-1---5:R3:W5:Y:S02]  /*5aa0*/  @P3 LDG.E R73, desc[UR8][R2.64] ;  /* 0x0000000802493981 */ /* 0x022764000c1e1900 */
[----:B--23--:R-:W-:Y:S02]  /*5ab0*/  @!P3 IMAD.U32 R73, RZ, RZ, UR4 ;  /* 0x00000004ff49be24 */ /* 0x00cfe4000f8e00ff */
.L_x_92:
[----:B------:R-:W-:Y:S05]  /*5ac0*/  @!P4 BRA `(.L_x_93) ;  /* 0x000000000024c947 */ /* 0x000fea0003800000 */
[----:B------:R-:W-:Y:S01]  /*5ad0*/  ISETP.NE.U32.AND P3, PT, R138, RZ, PT ;  /* 0x000000ff8a00720c */ /* 0x000fe20003f65070 */
[----:B------:R-:W2:Y:S03]  /*5ae0*/  LDCU.64 UR4, c[0x0][0x358] ;  /* 0x00006b00ff0477ac */ /* 0x000ea60008000a00 */
[----:B------:R-:W-:Y:S11]  /*5af0*/  ISETP.NE.AND.EX P3, PT, R139, RZ, PT, P3 ;  /* 0x000000ff8b00720c */ /* 0x000ff60003f65330 */
[----:B------:R-:W-:Y:S02]  /*5b00*/  @!UPT UIADD3 URZ, UPT, UPT, URZ, URZ, URZ ;  /* 0x000000fffffff290 */ /* 0x000fe4000fffe0ff */
[----:B------:R-:W3:Y:S01]  /*5b10*/  @P3 LDC.64 R2, c[0x0][0x8a8] ;  /* 0x00022a00ff023b82 */ /* 0x000ee20000000a00 */
[----:B-1----:R-:W-:Y:S04]  /*5b20*/  @P3 IMAD R0, R156, UR36, RZ ;  /* 0x000000249c003c24 */ /* 0x002fe8000f8e02ff */
[----:B---3--:R-:W-:Y:S05]  /*5b30*/  @P3 IMAD.WIDE R2, R0, 0x4, R2 ;  /* 0x0000000400023825 */ /* 0x008fea00078e0202 */
[----:B--2--5:R2:W5:Y:S02]  /*5b40*/  @P3 LDG.E R70, desc[UR4][R2.64] ;  /* 0x0000000402463981 */ /* 0x024564000c1e1900 */
[----:B--2---:R-:W3:Y:S02]  /*5b50*/  @!P3 LDC R70, c[0x0][0x8a0] ;  /* 0x00022800ff46bb82 */ /* 0x004ee40000000800 */
.L_x_93:
[----:B-----5:R-:W-:Y:S01]  /*5b60*/  FSETP.NEU.AND P4, PT, R73, RZ, PT ;  /* 0x000000ff4900720b */ /* 0x020fe20003f8d000 */
[----:B------:R-:W-:Y:S01]  /*5b70*/  BSSY B1, `(.L_x_94) ;  /* 0x0000047000017945 */ /* 0x000fe20003800000 */
[----:B------:R-:W-:Y:S01]  /*5b80*/  SEL R5, RZ, 0xffffffff, P2 ;  /* 0xffffffffff057807 */ /* 0x000fe20001000000 */
[----:B------:R-:W-:Y:S01]  /*5b90*/  IMAD.MOV.U32 R180, RZ, RZ, 0x1 ;  /* 0x00000001ffb47424 */ /* 0x000fe200078e00ff */
[----:B------:R-:W-:Y:S01]  /*5ba0*/  LOP3.LUT P3, RZ, R158, 0xff, RZ, 0xc0, !PT ;  /* 0x000000ff9eff7812 */ /* 0x000fe2000786c0ff */
[----:B------:R-:W-:Y:S01]  /*5bb0*/  IMAD R71, R68, 0x100, R69 ;  /* 0x0000010044477824 */ /* 0x000fe200078e0245 */
[----:B-1----:R-:W-:Y:S02]  /*5bc0*/  @P1 SEL R0, RZ, 0xffffffff, P4 ;  /* 0xffffffffff001807 */ /* 0x002fe40002000000 */
[----:B------:R-:W-:Y:S02]  /*5bd0*/  CS2R R154, SRZ ;  /* 0x00000000009a7805 */ /* 0x000fe4000001ff00 */
[----:B------:R-:W-:Y:S02]  /*5be0*/  LEA R3, R166, UR44, 0x3 ;  /* 0x0000002ca6037c11 */ /* 0x000fe4000f8e18ff */
[----:B------:R-:W-:Y:S02]  /*5bf0*/  CS2R R152, SRZ ;  /* 0x0000000000987805 */ /* 0x000fe4000001ff00 */
[----:B------:R-:W-:Y:S02]  /*5c00*/  @P0 SEL R0, R5, R0, !P3 ;  /* 0x0000000005000207 */ /* 0x000fe40005800000 */
[----:B------:R-:W-:Y:S02]  /*5c10*/  CS2R R150, SRZ ;  /* 0x0000000000967805 */ /* 0x000fe4000001ff00 */
[----:B------:R-:W-:Y:S02]  /*5c20*/  LEA R177, R68, UR44, 0x3 ;  /* 0x0000002c44b17c11 */ /* 0x000fe4000f8e18ff */
[----:B------:R-:W-:Y:S02]  /*5c30*/  CS2R R148, SRZ ;  /* 0x0000000000947805 */ /* 0x000fe4000001ff00 */
[----:B------:R-:W-:Y:S02]  /*5c40*/  @P1 LOP3.LUT R0, R0, 0x1, RZ, 0xc0, !PT ;  /* 0x0000000100001812 */ /* 0x000fe400078ec0ff */
[----:B------:R-:W-:Y:S02]  /*5c50*/  CS2R R146, SRZ ;  /* 0x0000000000927805 */ /* 0x000fe4000001ff00 */
[----:B------:R-:W-:Y:S02]  /*5c60*/  SHF.L.U32 R4, R168, 0x1f, RZ ;  /* 0x0000001fa8047819 */ /* 0x000fe400000006ff */
[----:B------:R-:W-:Y:S02]  /*5c70*/  CS2R R144, SRZ ;  /* 0x0000000000907805 */ /* 0x000fe4000001ff00 */
[----:B------:R-:W-:Y:S02]  /*5c80*/  ISETP.NE.U32.OR P6, PT, R0, 0x1, !P1 ;  /* 0x000000010000780c */ /* 0x000fe40004fc5470 */
[----:B------:R-:W-:Y:S02]  /*5c90*/  CS2R R142, SRZ ;  /* 0x00000000008e7805 */ /* 0x000fe4000001ff00 */
[----:B------:R-:W-:Y:S02]  /*5ca0*/  PLOP3.LUT P2, PT, PT, PT, UP1, 0x80, 0x8 ;  /* 0x000000000008781c */ /* 0x000fe40003f4f018 */
[----:B------:R-:W-:Y:S02]  /*5cb0*/  CS2R R140, SRZ ;  /* 0x00000000008c7805 */ /* 0x000fe4000001ff00 */
[----:B------:R-:W-:Y:S02]  /*5cc0*/  SEL R0, RZ, 0xffffffff, P4 ;  /* 0xffffffffff007807 */ /* 0x000fe40002000000 */
[----:B------:R-:W-:Y:S03]  /*5cd0*/  P2R R189, PR, RZ, 0x40 ;  /* 0x00000040ffbd7803 */ /* 0x000fe60000000000 */
[----:B------:R-:W-:Y:S04]  /*5ce0*/  @P6 SHF.L.U32 R2, R165, 0x1f, RZ ;  /* 0x0000001fa5026819 */ /* 0x000fe800000006ff */
[----:B------:R-:W-:Y:S01]  /*5cf0*/  @P2 SEL R0, R5, R0, !P3 ;  /* 0x0000000005002207 */ /* 0x000fe20005800000 */
[----:B------:R-:W1:Y:S03]  /*5d00*/  @P6 SYNCS.PHASECHK.TRANS64.TRYWAIT P1, [R3+URZ+0x30], R2 ;  /* 0x00003002030065a7 */ /* 0x000e6600080211ff */
[----:B------:R-:W-:Y:S04]  /*5d10*/  LOP3.LUT R0, R0, 0x1, RZ, 0xc0, !PT ;  /* 0x0000000100007812 */ /* 0x000fe800078ec0ff */
[----:B------:R-:W-:Y:S04]  /*5d20*/  ISETP.NE.U32.AND P5, PT, R0, 0x1, PT ;  /* 0x000000010000780c */ /* 0x000fe80003fa5070 */
[----:B------:R-:W-:Y:S01]  /*5d30*/  P2R R181, PR, RZ, 0x20 ;  /* 0x00000020ffb57803 */ /* 0x000fe20000000000 */
[----:B------:R2:W4:Y:S01]  /*5d40*/  SYNCS.PHASECHK.TRANS64.TRYWAIT P0, [R177+URZ+0xa0], R4 ;  /* 0x0000a004b10075a7 */ /* 0x00052200080011ff */
[----:B-1----:R-:W-:Y:S01]  /*5d50*/  @P6 SEL R180, RZ, 0x1, !P1 ;  /* 0x00000001ffb46807 */ /* 0x002fe20004800000 */
[----:B--2---:R-:W-:Y:S06]  /*5d60*/  @!P6 BRA `(.L_x_95) ;  /* 0x00000000009ce947 */ /* 0x004fec0003800000 */
[----:B------:R-:W-:Y:S01]  /*5d70*/  @P5 IMAD R7, R166, 0x2000, R171 ;  /* 0x00002000a6075824 */ /* 0x000fe200078e02ab */
[----:B------:R-:W1:Y:S01]  /*5d80*/  S2R R0, SR_CgaCtaId ;  /* 0x0000000000007919 */ /* 0x000e620000008800 */
[----:B------:R-:W-:Y:S01]  /*5d90*/  ISETP.NE.AND P1, PT, R180, RZ, PT ;  /* 0x000000ffb400720c */ /* 0x000fe20003f25270 */
[----:B------:R-:W-:Y:S01]  /*5da0*/  BSSY B0, `(.L_x_96) ;  /* 0x0000010000007945 */ /* 0x000fe20003800000 */
[--C-:B------:R-:W-:Y:S01]  /*5db0*/  @P5 IMAD R8, R172, -0x10, R7.reuse ;  /* 0xfffffff0ac085824 */ /* 0x100fe200078e0207 */
[----:B------:R-:W-:Y:S01]  /*5dc0*/  CS2R R142, SRZ ;  /* 0x00000000008e7805 */ /* 0x000fe2000001ff00 */
[----:B------:R-:W-:Y:S01]  /*5dd0*/  @P5 IMAD R6, R170, -0x10, R7 ;  /* 0xfffffff0aa065824 */ /* 0x000fe200078e0207 */
[----:B------:R-:W-:Y:S01]  /*5de0*/  CS2R R140, SRZ ;  /* 0x00000000008c7805 */ /* 0x000fe2000001ff00 */
[----:B------:R-:W-:Y:S01]  /*5df0*/  @P5 IMAD R5, R169, 0x10, R8 ;  /* 0x00000010a9055824 */ /* 0x000fe200078e0208 */
[----:B------:R-:W-:Y:S02]  /*5e00*/  CS2R R150, SRZ ;  /* 0x0000000000967805 */ /* 0x000fe4000001ff00 */
[----:B------:R-:W-:Y:S02]  /*5e10*/  CS2R R148, SRZ ;  /* 0x0000000000947805 */ /* 0x000fe4000001ff00 */
[----:B------:R-:W-:Y:S02]  /*5e20*/  CS2R R146, SRZ ;  /* 0x0000000000927805 */ /* 0x000fe4000001ff00 */
[----:B------:R-:W-:Y:S02]  /*5e30*/  CS2R R144, SRZ ;  /* 0x0000000000907805 */ /* 0x000fe4000001ff00 */
[----:B------:R-:W-:Y:S02]  /*5e40*/  CS2R R154, SRZ ;  /* 0x00000000009a7805 */ /* 0x000fe4000001ff00 */
[----:B------:R-:W-:Y:S01]  /*5e50*/  CS2R R152, SRZ ;  /* 0x0000000000987805 */ /* 0x000fe2000001ff00 */
[----:B------:R-:W-:Y:S06]  /*5e60*/  @P1 BRA `(.L_x_97) ;  /* 0x00000000000c1947 */ /* 0x000fec0003800000 */
[----:B------:R-:W-:Y:S04]  /*5e70*/  SHF.L.U32 R2, R165, 0x1f, RZ ;  /* 0x0000001fa5027819 */ /* 0x000fe800000006ff */
[----:B------:R-:W2:Y:S02]  /*5e80*/  SYNCS.PHASECHK.TRANS64.TRYWAIT P1, [R3+URZ+0x30], R2 ;  /* 0x00003002030075a7 */ /* 0x000ea400080211ff */
[----:B--2---:R-:W-:Y:S05]  /*5e90*/  @!P1 BRA `(.L_x_98) ;  /* 0x0000006000209947 */ /* 0x004fea0003800000 */
.L_x_97:
[----:B------:R-:W-:Y:S05]  /*5ea0*/  BSYNC B0 ;  /* 0x0000000000007941 */ /* 0x000fea0003800000 */
.L_x_96:
[----:B------:R-:W-:Y:S01]  /*5eb0*/  ISETP.NE.AND P1, PT, R181, RZ, PT ;  /* 0x000000ffb500720c */ /* 0x000fe20003f25270 */
[----:B--2---:R-:W-:Y:S02]  /*5ec0*/  VIADD R3, R3, 0x50 ;  /* 0x0000005003037836 */ /* 0x004fe40000000000 */
[----:B------:R-:W-:Y:S03]  /*5ed0*/  VIADD R166, R166, 0x1 ;  /* 0x00000001a6a67836 */ /* 0x000fe60000000000 */
[----:B-1----:R-:W-:Y:S07]  /*5ee0*/  PRMT R0, R0, 0x654, R3 ;  /* 0x0000065400007816 */ /* 0x002fee0000000003 */
[----:B------:R1:W2:Y:S04]  /*5ef0*/  @P1 LDS.128 R140, [R7] ;  /* 0x00000000078c1984 */ /* 0x0002a80000000c00 */
[----:B------:R1:W1:Y:S04]  /*5f00*/  @P1 LDS.128 R148, [R6+0x20] ;  /* 0x0000200006941984 */ /* 0x0002680000000c00 */
[----:B------:R1:W1:Y:S04]  /*5f10*/  @P1 LDS.128 R144, [R8+0x10] ;  /* 0x0000100008901984 */ /* 0x0002680000000c00 */
[----:B------:R1:W1:Y:S01]  /*5f20*/  @P1 LDS.128 R152, [R5+0x10] ;  /* 0x0000100005981984 */ /* 0x0002620000000c00 */
[C---:B------:R-:W-:Y:S01]  /*5f30*/  ISETP.NE.AND P1, PT, R166.reuse, 0x4, PT ;  /* 0x00000004a600780c */ /* 0x040fe20003f25270 */
[----:B------:R-:W-:Y:S01]  /*5f40*/  @!PT LDS RZ, [RZ] ;  /* 0x00000000fffff984 */ /* 0x000fe20000000800 */
[----:B------:R-:W-:Y:S01]  /*5f50*/  @!PT LDS RZ, [RZ] ;  /* 0x00000000fffff984 */ /* 0x000fe20000000800 */
[----:B------:R-:W-:Y:S01]  /*5f60*/  @!PT LDS RZ, [RZ] ;  /* 0x00000000fffff984 */ /* 0x000fe20000000800 */
[----:B------:R-:W-:Y:S01]  /*5f70*/  @!PT LDS RZ, [RZ] ;  /* 0x00000000fffff984 */ /* 0x000fe20000000800 */
[----:B------:R5:W-:Y:S06]  /*5f80*/  MEMBAR.ALL.CTA ;  /* 0x0000000000007992 */ /* 0x000bec0000008000 */
[----:B-----5:R-:W5:Y:S01]  /*5f90*/  FENCE.VIEW.ASYNC.S ;  /* 0x00000000000073c6 */ /* 0x020f620000000000 */
[----:B------:R-:W-:Y:S01]  /*5fa0*/  SEL R166, R166, RZ, P1 ;  /* 0x000000ffa6a67207 */ /* 0x000fe20000800000 */
[----:B-----5:R5:W-:Y:S02]  /*5fb0*/  SYNCS.ARRIVE.TRANS64.RED.A1T0 RZ, [R0+URZ], RZ ;  /* 0x000000ff00ff79a7 */ /* 0x020be400081004ff */
[----:B-----5:R-:W-:Y:S04]  /*5fc0*/  SEL R0, RZ, 0x1, P1 ;  /* 0x00000001ff007807 */ /* 0x020fe80000800000 */
[----:B--2---:R-:W-:Y:S02]  /*5fd0*/  LOP3.LUT R165, R165, R0, RZ, 0x3c, !PT ;  /* 0x00000000a5a57212 */ /* 0x004fe400078e3cff */
.L_x_95:
[----:B------:R-:W-:Y:S05]  /*5fe0*/  BSYNC B1 ;  /* 0x0000000000017941 */ /* 0x000fea0003800000 */
.L_x_94:
[----:B------:R-:W-:Y:S04]  /*5ff0*/  SHF.R.U32.HI R0, RZ, 0x15, R71 ;  /* 0x00000015ff007819 */ /* 0x000fe80000011647 */
[----:B------:R-:W-:Y:S01]  /*6000*/  LOP3.LUT P1, RZ, R0, 0x3, R159, 0x48, !PT ;  /* 0x0000000300ff7812 */ /* 0x000fe2000782489f */
[----:B------:R-:W-:Y:S01]  /*6010*/  @!UPT UIADD3 URZ, UPT, UPT, URZ, URZ, URZ ;  /* 0x000000fffffff290 */ /* 0x000fe2000fffe0ff */
[----:B----4-:R-:W-:Y:S11]  /*6020*/  @P0 BRA `(.L_x_99) ;  /* 0x0000000000080947 */ /* 0x010ff60003800000 */
[----:B------:R-:W2:Y:S02]  /*6030*/  SYNCS.PHASECHK.TRANS64.TRYWAIT P0, [R177+URZ+0xa0], R4 ;  /* 0x0000a004b10075a7 */ /* 0x000ea400080011ff */
[----:B--2---:R-:W-:Y:S05]  /*6040*/  @!P0 BRA `(.L_x_100) ;  /* 0x0000005c00c88947 */ /* 0x004fea0003800000 */
.L_x_99:
[----:B------:R-:W-:Y:S04]  /*6050*/  BSSY.RECONVERGENT B6, `(.L_x_101) ;  /* 0x0000012000067945 */ /* 0x000fe80003800200 */
[----:B------:R-:W-:Y:S05]  /*6060*/  @!P1 BRA `(.L_x_102) ;  /* 0x0000000000409947 */ /* 0x000fea0003800000 */
[----:B------:R-:W4:Y:S01]  /*6070*/  LDCU.64 UR8, c[0x4][0x78] ;  /* 0x01000f00ff0877ac */ /* 0x000f220008000a00 */
[----:B------:R-:W-:Y:S01]  /*6080*/  MOV R3, 0x0 ;  /* 0x0000000000037802 */ /* 0x000fe20000000f00 */
[----:B------:R-:W-:Y:S02]  /*6090*/  HFMA2 R12, -RZ, RZ, 0, 5.9604644775390625e-08 ;  /* 0x00000001ff0c7431 */ /* 0x000fe400000001ff */
[----:B-1----:R-:W-:Y:S02]  /*60a0*/  IMAD.MOV.U32 R8, RZ, RZ, 0x192 ;  /* 0x00000192ff087424 */ /* 0x002fe400078e00ff */
[----:B------:R-:W-:Y:S01]  /*60b0*/  IMAD.MOV.U32 R13, RZ, RZ, RZ ;  /* 0x000000ffff0d7224 */ /* 0x000fe200078e00ff */
[----:B------:R-:W1:Y:S01]  /*60c0*/  LDCU.64 UR6, c[0x4][0x80] ;  /* 0x01001000ff0677ac */ /* 0x000e620008000a00 */
[----:B------:R-:W3:Y:S01]  /*60d0*/  LDC.64 R2, c[0x4][R3] ;  /* 0x0100000003027b82 */ /* 0x000ee20000000a00 */
[----:B------:R-:W5:Y:S01]  /*60e0*/  LDCU.64 UR4, c[0x4][0x18] ;  /* 0x01000300ff0477ac */ /* 0x000f620008000a00 */
[----:B----4-:R-:W-:Y:S01]  /*60f0*/  MOV R5, UR9 ;  /* 0x0000000900057c02 */ /* 0x010fe20008000f00 */
[----:B--2---:R-:W-:Y:S01]  /*6100*/  IMAD.U32 R4, RZ, RZ, UR8 ;  /* 0x00000008ff047e24 */ /* 0x004fe2000f8e00ff */
[----:B-1----:R-:W-:Y:S01]  /*6110*/  MOV R7, UR7 ;  /* 0x0000000700077c02 */ /* 0x002fe20008000f00 */
[----:B------:R-:W-:Y:S01]  /*6120*/  IMAD.U32 R6, RZ, RZ, UR6 ;  /* 0x00000006ff067e24 */ /* 0x000fe2000f8e00ff */
[----:B-----5:R-:W-:Y:S01]  /*6130*/  MOV R11, UR5 ;  /* 0x00000005000b7c02 */ /* 0x020fe20008000f00 */
[----:B------:R-:W-:Y:S02]  /*6140*/  IMAD.U32 R10, RZ, RZ, UR4 ;  /* 0x00000004ff0a7e24 */ /* 0x000fe4000f8e00ff */
[----:B------:R-:W-:Y:S07]  /*6150*/  LEPC R20, `(.L_x_102) ;  /* 0x000000001014794e */ /* 0x000fee0000000000 */
[----:B---3--:R-:W-:Y:S05]  /*6160*/  CALL.ABS.NOINC R2 ;  /* 0x0000000002007343 */ /* 0x008fea0003c00000 */
.L_x_102:
[----:B------:R-:W-:Y:S05]  /*6170*/  BSYNC.RECONVERGENT B6 ;  /* 0x0000000000067941 */ /* 0x000fea0003800200 */
.L_x_101:
[-C--:B------:R-:W-:Y:S01]  /*6180*/  F2FP.F16.E5M2.UNPACK_B R74, R140.reuse ;  /* 0x0000008cff4a723e */ /* 0x080fe200020004ff */
[----:B------:R-:W-:Y:S05]  /*6190*/  WARPSYNC.ALL ;  /* 0x0000000000007948 */ /* 0x000fea0003800000 */
[----:B------:R-:W-:Y:S01]  /*61a0*/  R2UR UR4, R71 ;  /* 0x00000000470472ca */ /* 0x000fe200000e0000 */
[--C-:B------:R-:W-:Y:S01]  /*61b0*/  HADD2.F32 R72, -RZ, R74.reuse.H0_H0 ;  /* 0x2000004aff487230 */ /* 0x100fe20000004100 */
[----:B------:R-:W-:Y:S01]  /*61c0*/  F2FP.F16.E5M2.UNPACK_B R76, R140.H1 ;  /* 0x0000008cff4c723e */ /* 0x000fe200030004ff */
[----:B------:R-:W-:Y:S01]  /*61d0*/  HADD2.F32 R75, -RZ, R74.H1_H1 ;  /* 0x3000004aff4b7230 */ /* 0x000fe20000004100 */
[-C--:B------:R-:W-:Y:S01]  /*61e0*/  F2FP.F16.E5M2.UNPACK_B R78, R141.reuse ;  /* 0x0000008dff4e723e */ /* 0x080fe200020004ff */
[----:B------:R-:W-:Y:S01]  /*61f0*/  BSSY.RECONVERGENT B0, `(.L_x_103) ;  /* 0x000011d000007945 */ /* 0x000fe20003800200 */
[----:B------:R-:W-:Y:S01]  /*6200*/  F2FP.F16.E5M2.UNPACK_B R80, R141.H1 ;  /* 0x0000008dff50723e */ /* 0x000fe200030004ff */
[----:B------:R-:W-:Y:S01]  /*6210*/  HADD2.F32 R74, -RZ, R76.H0_H0 ;  /* 0x2000004cff4a7230 */ /* 0x000fe20000004100 */
[-C--:B------:R-:W-:Y:S01]  /*6220*/  F2FP.F16.E5M2.UNPACK_B R82, R142.reuse ;  /* 0x0000008eff52723e */ /* 0x080fe200020004ff */
[--C-:B------:R-:W-:Y:S01]  /*6230*/  HADD2.F32 R77, -RZ, R78.reuse.H0_H0 ;  /* 0x2000004eff4d7230 */ /* 0x100fe20000004100 */
[----:B------:R-:W-:Y:S01]  /*6240*/  F2FP.F16.E5M2.UNPACK_B R84, R142.H1 ;  /* 0x0000008eff54723e */ /* 0x000fe200030004ff */
[----:B------:R-:W-:Y:S01]  /*6250*/  HADD2.F32 R78, -RZ, R78.H1_H1 ;  /* 0x3000004eff4e7230 */ /* 0x000fe20000004100 */
[-C--:B------:R-:W-:Y:S01]  /*6260*/  F2FP.F16.E5M2.UNPACK_B R86, R143.reuse ;  /* 0x0000008fff56723e */ /* 0x080fe200020004ff */
[----:B-12---:R-:W3:Y:S01]  /*6270*/  LDTM.x64 R4, tmem[UR4] ;  /* 0x00000004000479ee */ /* 0x006ee20008340000 */
[----:B------:R-:W-:Y:S01]  /*6280*/  F2FP.F16.E5M2.UNPACK_B R88, R143.H1 ;  /* 0x0000008fff58723e */ /* 0x000fe200030004ff */
[----:B------:R-:W-:Y:S01]  /*6290*/  HADD2.F32 R76, -RZ, R76.H1_H1 ;  /* 0x3000004cff4c7230 */ /* 0x000fe20000004100 */
[-C--:B------:R-:W-:Y:S01]  /*62a0*/  F2FP.F16.E5M2.UNPACK_B R90, R144.reuse ;  /* 0x00000090ff5a723e */ /* 0x080fe200020004ff */
[----:B------:R-:W-:Y:S01]  /*62b0*/  HADD2.F32 R79, -RZ, R80.H0_H0 ;  /* 0x20000050ff4f7230 */ /* 0x000fe20000004100 */
[----:B------:R-:W-:Y:S01]  /*62c0*/  F2FP.F16.E5M2.UNPACK_B R92, R144.H1 ;  /* 0x00000090ff5c723e */ /* 0x000fe200030004ff */
[--C-:B------:R-:W-:Y:S01]  /*62d0*/  HADD2.F32 R81, -RZ, R82.reuse.H0_H0 ;  /* 0x20000052ff517230 */ /* 0x100fe20000004100 */
[----:B------:R-:W-:Y:S01]  /*62e0*/  SHF.L.U32 R182, R164, 0x4, RZ ;  /* 0x00000004a4b67819 */ /* 0x000fe200000006ff */
[----:B------:R-:W-:Y:S01]  /*62f0*/  HADD2.F32 R82, -RZ, R82.H1_H1 ;  /* 0x30000052ff527230 */ /* 0x000fe20000004100 */
[----:B------:R-:W-:Y:S01]  /*6300*/  SHF.L.U32 R188, R163, 0x4, RZ ;  /* 0x00000004a3bc7819 */ /* 0x000fe200000006ff */
[--C-:B------:R-:W-:Y:S01]  /*6310*/  HADD2.F32 R85, -RZ, R86.reuse.H0_H0 ;  /* 0x20000056ff557230 */ /* 0x100fe20000004100 */
[----:B------:R-:W-:Y:S01]  /*6320*/  IADD3 R176, PT, PT, R171, R182, RZ ;  /* 0x000000b6abb07210 */ /* 0x000fe20007ffe0ff */
[----:B------:R-:W-:Y:S01]  /*6330*/  HADD2.F32 R86, -RZ, R86.H1_H1 ;  /* 0x30000056ff567230 */ /* 0x000fe20000004100 */
[----:B------:R-:W-:Y:S01]  /*6340*/  SHF.L.U32 R183, R169, 0x4, RZ ;  /* 0x00000004a9b77819 */ /* 0x000fe200000006ff */
[--C-:B------:R-:W-:Y:S01]  /*6350*/  HADD2.F32 R89, -RZ, R90.reuse.H0_H0 ;  /* 0x2000005aff597230 */ /* 0x100fe20000004100 */
[----:B------:R-:W-:Y:S01]  /*6360*/  F2FP.F16.E5M2.UNPACK_B R94, R145 ;  /* 0x00000091ff5e723e */ /* 0x000fe200020004ff */
[----:B------:R-:W-:Y:S01]  /*6370*/  HADD2.F32 R90, -RZ, R90.H1_H1 ;  /* 0x3000005aff5a7230 */ /* 0x000fe20000004100 */
[----:B------:R-:W-:Y:S01]  /*6380*/  IADD3 R178, PT, PT, R183, R176, RZ ;  /* 0x000000b0b7b27210 */ /* 0x000fe20007ffe0ff */
[----:B------:R-:W-:Y:S01]  /*6390*/  HADD2.F32 R80, -RZ, R80.H1_H1 ;  /* 0x30000050ff507230 */ /* 0x000fe20000004100 */
[----:B------:R-:W-:Y:S01]  /*63a0*/  F2FP.F16.E5M2.UNPACK_B R98, R146 ;  /* 0x00000092ff62723e */ /* 0x000fe200020004ff */
[--C-:B------:R-:W-:Y:S01]  /*63b0*/  HADD2.F32 R93, -RZ, R94.reuse.H0_H0 ;  /* 0x2000005eff5d7230 */ /* 0x100fe20000004100 */
[----:B------:R-:W-:Y:S01]  /*63c0*/  F2FP.F16.E5M2.UNPACK_B R102, R147 ;  /* 0x00000093ff66723e */ /* 0x000fe200020004ff */
[----:B------:R-:W-:Y:S01]  /*63d0*/  HADD2.F32 R94, -RZ, R94.H1_H1 ;  /* 0x3000005eff5e7230 */ /* 0x000fe20000004100 */
[----:B------:R-:W-:Y:S01]  /*63e0*/  F2FP.F16.E5M2.UNPACK_B R106, R148 ;  /* 0x00000094ff6a723e */ /* 0x000fe200020004ff */
[C---:B---3--:R-:W-:Y:S01]  /*63f0*/  FMUL R0, R70.reuse, R4 ;  /* 0x0000000446007220 */ /* 0x048fe20000400000 */
[C---:B------:R-:W-:Y:S01]  /*6400*/  FMUL R2, R70.reuse, R5 ;  /* 0x0000000546027220 */ /* 0x040fe20000400000 */
[C---:B------:R-:W-:Y:S01]  /*6410*/  FMUL R4, R70.reuse, R8 ;  /* 0x0000000846047220 */ /* 0x040fe20000400000 */
[C---:B------:R-:W-:Y:S01]  /*6420*/  FMUL R5, R70.reuse, R9 ;  /* 0x0000000946057220 */ /* 0x040fe20000400000 */
[C---:B------:R-:W-:Y:S01]  /*6430*/  FFMA R0, R73.reuse, R72, R0 ;  /* 0x0000004849007223 */ /* 0x040fe20000000000 */
[C---:B------:R-:W-:Y:S01]  /*6440*/  FFMA R2, R73.reuse, R75, R2 ;  /* 0x0000004b49027223 */ /* 0x040fe20000000002 */
[C---:B------:R-:W-:Y:S01]  /*6450*/  FMUL R8, R70.reuse, R12 ;  /* 0x0000000c46087220 */ /* 0x040fe20000400000 */
[C---:B------:R-:W-:Y:S01]  /*6460*/  FMUL R9, R70.reuse, R13 ;  /* 0x0000000d46097220 */ /* 0x040fe20000400000 */
[C---:B------:R-:W-:Y:S01]  /*6470*/  FMUL R12, R70.reuse, R16 ;  /* 0x00000010460c7220 */ /* 0x040fe20000400000 */
[C---:B------:R-:W-:Y:S01]  /*6480*/  FMUL R13, R70.reuse, R17 ;  /* 0x00000011460d7220 */ /* 0x040fe20000400000 */
[C---:B------:R-:W-:Y:S01]  /*6490*/  FMUL R16, R70.reuse, R20 ;  /* 0x0000001446107220 */ /* 0x040fe20000400000 */
[C---:B------:R-:W-:Y:S01]  /*64a0*/  FMUL R17, R70.reuse, R21 ;  /* 0x0000001546117220 */ /* 0x040fe20000400000 */
[C---:B------:R-:W-:Y:S01]  /*64b0*/  FMUL R20, R70.reuse, R24 ;  /* 0x0000001846147220 */ /* 0x040fe20000400000 */
[C---:B------:R-:W-:Y:S01]  /*64c0*/  FMUL R21, R70.reuse, R25 ;  /* 0x0000001946157220 */ /* 0x040fe20000400000 */
[--C-:B------:R-:W-:Y:S02]  /*64d0*/  HADD2.F32 R97, -RZ, R98.reuse.H0_H0 ;  /* 0x20000062ff617230 */ /* 0x100fe40000004100 */
[C---:B------:R-:W-:Y:S01]  /*64e0*/  FMUL R24, R70.reuse, R28 ;  /* 0x0000001c46187220 */ /* 0x040fe20000400000 */
[----:B------:R-:W-:Y:S02]  /*64f0*/  HADD2.F32 R98, -RZ, R98.H1_H1 ;  /* 0x30000062ff627230 */ /* 0x000fe40000004100 */
[C---:B------:R-:W-:Y:S01]  /*6500*/  FMUL R25, R70.reuse, R29 ;  /* 0x0000001d46197220 */ /* 0x040fe20000400000 */
[--C-:B------:R-:W-:Y:S02]  /*6510*/  HADD2.F32 R101, -RZ, R102.reuse.H0_H0 ;  /* 0x20000066ff657230 */ /* 0x100fe40000004100 */
[C---:B------:R-:W-:Y:S01]  /*6520*/  FMUL R28, R70.reuse, R32 ;  /* 0x00000020461c7220 */ /* 0x040fe20000400000 */
[----:B------:R-:W-:Y:S02]  /*6530*/  HADD2.F32 R102, -RZ, R102.H1_H1 ;  /* 0x30000066ff667230 */ /* 0x000fe40000004100 */
[C---:B------:R-:W-:Y:S01]  /*6540*/  FMUL R29, R70.reuse, R33 ;  /* 0x00000021461d7220 */ /* 0x040fe20000400000 */
[--C-:B------:R-:W-:Y:S02]  /*6550*/  HADD2.F32 R105, -RZ, R106.reuse.H0_H0 ;  /* 0x2000006aff697230 */ /* 0x100fe40000004100 */
[C---:B------:R-:W-:Y:S01]  /*6560*/  FMUL R32, R70.reuse, R36 ;  /* 0x0000002446207220 */ /* 0x040fe20000400000 */
[----:B------:R-:W-:Y:S01]  /*6570*/  F2FP.F16.E5M2.UNPACK_B R96, R145.H1 ;  /* 0x00000091ff60723e */ /* 0x000fe200030004ff */
[----:B------:R-:W-:Y:S02]  /*6580*/  HADD2.F32 R106, -RZ, R106.H1_H1 ;  /* 0x3000006aff6a7230 */ /* 0x000fe40000004100 */
[C---:B------:R-:W-:Y:S01]  /*6590*/  FMUL R33, R70.reuse, R37 ;  /* 0x0000002546217220 */ /* 0x040fe20000400000 */
[C---:B------:R-:W-:Y:S01]  /*65a0*/  FMUL R36, R70.reuse, R40 ;  /* 0x0000002846247220 */ /* 0x040fe20000400000 */
[----:B------:R-:W-:Y:S01]  /*65b0*/  F2FP.F16.E5M2.UNPACK_B R100, R146.H1 ;  /* 0x00000092ff64723e */ /* 0x000fe200030004ff */
        /* <DEDUP_REMOVED lines=8> */
[----:B------:R-:W-:Y:S01]  /*6640*/  F2FP.F16.E5M2.UNPACK_B R110, R149 ;  /* 0x00000095ff6e723e */ /* 0x000fe200020004ff */
[C---:B------:R-:W-:Y:S01]  /*6650*/  FMUL R49, R70.reuse, R53 ;  /* 0x0000003546317220 */ /* 0x040fe20000400000 */
[C---:B------:R-:W-:Y:S01]  /*6660*/  FMUL R52, R70.reuse, R56 ;  /* 0x0000003846347220 */ /* 0x040fe20000400000 */
[----:B------:R-:W-:Y:S01]  /*6670*/  F2FP.F16.E5M2.UNPACK_B R112, R149.H1 ;  /* 0x00000095ff70723e */ /* 0x000fe200030004ff */
[C---:B------:R-:W-:Y:S01]  /*6680*/  FMUL R53, R70.reuse, R57 ;  /* 0x0000003946357220 */ /* 0x040fe20000400000 */
[--C-:B------:R-:W-:Y:S02]  /*6690*/  HADD2.F32 R109, -RZ, R110.reuse.H0_H0 ;  /* 0x2000006eff6d7230 */ /* 0x100fe40000004100 */
[C---:B------:R-:W-:Y:S01]  /*66a0*/  FMUL R56, R70.reuse, R60 ;  /* 0x0000003c46387220 */ /* 0x040fe20000400000 */
[----:B------:R-:W-:Y:S01]  /*66b0*/  F2FP.F16.E5M2.UNPACK_B R114, R150 ;  /* 0x00000096ff72723e */ /* 0x000fe200020004ff */
[----:B------:R-:W-:Y:S02]  /*66c0*/  HADD2.F32 R110, -RZ, R110.H1_H1 ;  /* 0x3000006eff6e7230 */ /* 0x000fe40000004100 */
[C---:B------:R-:W-:Y:S01]  /*66d0*/  FMUL R57, R70.reuse, R61 ;  /* 0x0000003d46397220 */ /* 0x040fe20000400000 */
[C---:B------:R-:W-:Y:S01]  /*66e0*/  FMUL R60, R70.reuse, R64 ;  /* 0x00000040463c7220 */ /* 0x040fe20000400000 */
[----:B------:R-:W-:Y:S01]  /*66f0*/  F2FP.F16.E5M2.UNPACK_B R116, R150.H1 ;  /* 0x00000096ff74723e */ /* 0x000fe200030004ff */
[--C-:B------:R-:W-:Y:S02]  /*6700*/  HADD2.F32 R113, -RZ, R114.reuse.H0_H0 ;  /* 0x20000072ff717230 */ /* 0x100fe40000004100 */
[C---:B------:R-:W-:Y:S01]  /*6710*/  FMUL R61, R70.reuse, R65 ;  /* 0x00000041463d7220 */ /* 0x040fe20000400000 */
[----:B------:R-:W-:Y:S02]  /*6720*/  HADD2.F32 R114, -RZ, R114.H1_H1 ;  /* 0x30000072ff727230 */ /* 0x000fe40000004100 */
[C---:B------:R-:W-:Y:S01]  /*6730*/  FMUL R3, R70.reuse, R6 ;  /* 0x0000000646037220 */ /* 0x040fe20000400000 */
[----:B------:R-:W-:Y:S01]  /*6740*/  F2FP.F16.E5M2.UNPACK_B R118, R151 ;  /* 0x00000097ff76723e */ /* 0x000fe200020004ff */
[C---:B------:R-:W-:Y:S01]  /*6750*/  FMUL R7, R70.reuse, R7 ;  /* 0x0000000746077220 */ /* 0x040fe20000400000 */
[C---:B------:R-:W-:Y:S01]  /*6760*/  FMUL R6, R70.reuse, R10 ;  /* 0x0000000a46067220 */ /* 0x040fe20000400000 */
[----:B------:R-:W-:Y:S01]  /*6770*/  F2FP.F16.E5M2.UNPACK_B R120, R151.H1 ;  /* 0x00000097ff78723e */ /* 0x000fe200030004ff */
[C---:B------:R-:W-:Y:S01]  /*6780*/  FFMA R3, R73.reuse, R74, R3 ;  /* 0x0000004a49037223 */ /* 0x040fe20000000003 */
[C---:B------:R-:W-:Y:S01]  /*6790*/  FFMA R7, R73.reuse, R76, R7 ;  /* 0x0000004c49077223 */ /* 0x040fe20000000007 */
[----:B------:R-:W-:Y:S01]  /*67a0*/  F2FP.F16.E5M2.UNPACK_B R122, R152 ;  /* 0x00000098ff7a723e */ /* 0x000fe200020004ff */
[C---:B------:R-:W-:Y:S01]  /*67b0*/  FFMA R4, R73.reuse, R77, R4 ;  /* 0x0000004d49047223 */ /* 0x040fe20000000004 */
[C---:B------:R-:W-:Y:S01]  /*67c0*/  FFMA R5, R73.reuse, R78, R5 ;  /* 0x0000004e49057223 */ /* 0x040fe20000000005 */
[----:B------:R-:W-:Y:S01]  /*67d0*/  F2FP.F16.E5M2.UNPACK_B R124, R152.H1 ;  /* 0x00000098ff7c723e */ /* 0x000fe200030004ff */
[----:B------:R-:W-:Y:S01]  /*67e0*/  FFMA R6, R73, R79, R6 ;  /* 0x0000004f49067223 */ /* 0x000fe20000000006 */
[----:B------:R-:W-:Y:S01]  /*67f0*/  F2FP.SATFINITE.E5M2.F32.PACK_AB_MERGE_C R179, R7, R3, RZ ;  /* 0x0000000307b3723e */ /* 0x000fe200048060ff */
[----:B------:R-:W-:Y:S02]  /*6800*/  HADD2.F32 R117, -RZ, R118.H0_H0 ;  /* 0x20000076ff757230 */ /* 0x000fe40000004100 */
[----:B------:R-:W-:Y:S01]  /*6810*/  FMUL R11, R70, R11 ;  /* 0x0000000b460b7220 */ /* 0x000fe20000400000 */
[----:B------:R-:W-:Y:S01]  /*6820*/  HADD2.F32 R83, -RZ, R84.H0_H0 ;  /* 0x20000054ff537230 */ /* 0x000fe20000004100 */
[----:B------:R-:W-:Y:S01]  /*6830*/  F2FP.SATFINITE.E5M2.F32.PACK_AB_MERGE_C R184, R2, R0, R179 ;  /* 0x0000000002b8723e */ /* 0x000fe200048060b3 */
[----:B------:R-:W-:Y:S01]  /*6840*/  HADD2.F32 R118, -RZ, R118.H1_H1 ;  /* 0x30000076ff767230 */ /* 0x000fe20000004100 */
[----:B------:R-:W-:Y:S01]  /*6850*/  IADD3 R179, PT, PT, R171, R188, RZ ;  /* 0x000000bcabb37210 */ /* 0x000fe20007ffe0ff */
[C---:B------:R-:W-:Y:S01]  /*6860*/  FFMA R11, R73.reuse, R80, R11 ;  /* 0x00000050490b7223 */ /* 0x040fe2000000000b */
[C---:B------:R-:W-:Y:S01]  /*6870*/  FFMA R8, R73.reuse, R81, R8 ;  /* 0x0000005149087223 */ /* 0x040fe20000000008 */
[----:B------:R-:W-:Y:S01]  /*6880*/  FFMA R9, R73, R82, R9 ;  /* 0x0000005249097223 */ /* 0x000fe20000000009 */
[----:B------:R-:W-:Y:S02]  /*6890*/  HADD2.F32 R121, -RZ, R122.H0_H0 ;  /* 0x2000007aff797230 */ /* 0x000fe40000004100 */
[C---:B------:R-:W-:Y:S01]  /*68a0*/  FMUL R10, R70.reuse, R14 ;  /* 0x0000000e460a7220 */ /* 0x040fe20000400000 */
[----:B------:R-:W-:Y:S01]  /*68b0*/  HADD2.F32 R84, -RZ, R84.H1_H1 ;  /* 0x30000054ff547230 */ /* 0x000fe20000004100 */
[----:B------:R-:W-:Y:S01]  /*68c0*/  F2FP.SATFINITE.E5M2.F32.PACK_AB_MERGE_C R185, R11, R6, RZ ;  /* 0x000000060bb9723e */ /* 0x000fe200048060ff */
[----:B------:R-:W-:Y:S02]  /*68d0*/  HADD2.F32 R122, -RZ, R122.H1_H1 ;  /* 0x3000007aff7a7230 */ /* 0x000fe40000004100 */
[----:B------:R-:W-:Y:S01]  /*68e0*/  FFMA R10, R73, R83, R10 ;  /* 0x00000053490a7223 */ /* 0x000fe2000000000a */
[C---:B------:R-:W-:Y:S01]  /*68f0*/  FMUL R15, R70.reuse, R15 ;  /* 0x0000000f460f7220 */ /* 0x040fe20000400000 */
[--C-:B------:R-:W-:Y:S01]  /*6900*/  HADD2.F32 R87, -RZ, R88.reuse.H0_H0 ;  /* 0x20000058ff577230 */ /* 0x100fe20000004100 */
[----:B------:R-:W-:Y:S01]  /*6910*/  F2FP.SATFINITE.E5M2.F32.PACK_AB_MERGE_C R185, R5, R4, R185 ;  /* 0x0000000405b9723e */ /* 0x000fe200048060b9 */
[----:B------:R-:W-:Y:S02]  /*6920*/  HADD2.F32 R88, -RZ, R88.H1_H1 ;  /* 0x30000058ff587230 */ /* 0x000fe40000004100 */
[C---:B------:R-:W-:Y:S01]  /*6930*/  FFMA R15, R73.reuse, R84, R15 ;  /* 0x00000054490f7223 */ /* 0x040fe2000000000f */
[C---:B------:R-:W-:Y:S01]  /*6940*/  FFMA R12, R73.reuse, R85, R12 ;  /* 0x00000055490c7223 */ /* 0x040fe2000000000c */
[----:B------:R-:W-:Y:S01]  /*6950*/  FFMA R13, R73, R86, R13 ;  /* 0x00000056490d7223 */ /* 0x000fe2000000000d */
[C---:B------:R-:W-:Y:S01]  /*6960*/  FMUL R14, R70.reuse, R18 ;  /* 0x00000012460e7220 */ /* 0x040fe20000400000 */
[----:B------:R-:W-:Y:S01]  /*6970*/  F2FP.F16.E5M2.UNPACK_B R126, R153 ;  /* 0x00000099ff7e723e */ /* 0x000fe200020004ff */
[C---:B------:R-:W-:Y:S01]  /*6980*/  FMUL R19, R70.reuse, R19 ;  /* 0x0000001346137220 */ /* 0x040fe20000400000 */
[----:B------:R-:W-:Y:S01]  /*6990*/  HADD2.F32 R91, -RZ, R92.H0_H0 ;  /* 0x2000005cff5b7230 */ /* 0x000fe20000004100 */
[----:B------:R-:W-:Y:S01]  /*69a0*/  F2FP.SATFINITE.E5M2.F32.PACK_AB_MERGE_C R186, R15, R10, RZ ;  /* 0x0000000a0fba723e */ /* 0x000fe200048060ff */
[C---:B------:R-:W-:Y:S01]  /*69b0*/  FFMA R14, R73.reuse, R87, R14 ;  /* 0x00000057490e7223 */ /* 0x040fe2000000000e */
[C---:B------:R-:W-:Y:S01]  /*69c0*/  FFMA R19, R73.reuse, R88, R19 ;  /* 0x0000005849137223 */ /* 0x040fe20000000013 */
[C---:B------:R-:W-:Y:S01]  /*69d0*/  FFMA R16, R73.reuse, R89, R16 ;  /* 0x0000005949107223 */ /* 0x040fe20000000010 */
[----:B------:R-:W-:Y:S01]  /*69e0*/  F2FP.F16.E5M2.UNPACK_B R128, R153.H1 ;  /* 0x00000099ff80723e */ /* 0x000fe200030004ff */
[----:B------:R-:W-:Y:S01]  /*69f0*/  FFMA R17, R73, R90, R17 ;  /* 0x0000005a49117223 */ /* 0x000fe20000000011 */
[----:B------:R-:W-:Y:S01]  /*6a00*/  F2FP.SATFINITE.E5M2.F32.PACK_AB_MERGE_C R186, R9, R8, R186 ;  /* 0x0000000809ba723e */ /* 0x000fe200048060ba */
[--C-:B------:R-:W-:Y:S01]  /*6a10*/  HADD2.F32 R125, -RZ, R126.reuse.H0_H0 ;  /* 0x2000007eff7d7230 */ /* 0x100fe20000004100 */
[----:B------:R-:W-:Y:S01]  /*6a20*/  F2FP.SATFINITE.E5M2.F32.PACK_AB_MERGE_C R187, R19, R14, RZ ;  /* 0x0000000e13bb723e */ /* 0x000fe200048060ff */
[----:B------:R-:W-:Y:S02]  /*6a30*/  HADD2.F32 R126, -RZ, R126.H1_H1 ;  /* 0x3000007eff7e7230 */ /* 0x000fe40000004100 */
[C---:B------:R-:W-:Y:S01]  /*6a40*/  FMUL R18, R70.reuse, R22 ;  /* 0x0000001646127220 */ /* 0x040fe20000400000 */
[----:B------:R-:W-:Y:S01]  /*6a50*/  HADD2.F32 R92, -RZ, R92.H1_H1 ;  /* 0x3000005cff5c7230 */ /* 0x000fe20000004100 */
[----:B------:R-:W-:Y:S01]  /*6a60*/  F2FP.SATFINITE.E5M2.F32.PACK_AB_MERGE_C R187, R13, R12, R187 ;  /* 0x0000000c0dbb723e */ /* 0x000fe200048060bb */
[C---:B------:R-:W-:Y:S01]  /*6a70*/  FMUL R23, R70.reuse, R23 ;  /* 0x0000001746177220 */ /* 0x040fe20000400000 */
[--C-:B------:R-:W-:Y:S02]  /*6a80*/  HADD2.F32 R95, -RZ, R96.reuse.H0_H0 ;  /* 0x20000060ff5f7230 */ /* 0x100fe40000004100 */
[C---:B------:R-:W-:Y:S01]  /*6a90*/  FFMA R18, R73.reuse, R91, R18 ;  /* 0x0000005b49127223 */ /* 0x040fe20000000012 */
[----:B------:R-:W-:Y:S01]  /*6aa0*/  HADD2.F32 R96, -RZ, R96.H1_H1 ;  /* 0x30000060ff607230 */ /* 0x000fe20000004100 */
[----:B------:R1:W-:Y:S01]  /*6ab0*/  STS.128 [R137+UR44+0x8200], R184 ;  /* 0x008200b889007988 */ /* 0x0003e20008000c2c */
        /* <DEDUP_REMOVED lines=48> */
[----:B------:R1:W-:Y:S01]  /*6dc0*/  STS.128 [R176+0x8010], R192 ;  /* 0x008010c0b0007388 */ /* 0x0003e20000000c00 */
[C---:B------:R-:W-:Y:S01]  /*6dd0*/  FFMA R39, R73.reuse, R108, R39 ;  /* 0x0000006c49277223 */ /* 0x040fe20000000027 */
[C---:B------:R-:W-:Y:S01]  /*6de0*/  FFMA R36, R73.reuse, R109, R36 ;  /* 0x0000006d49247223 */ /* 0x040fe20000000024 */
[----:B------:R-:W-:Y:S01]  /*6df0*/  FFMA R37, R73, R110, R37 ;  /* 0x0000006e49257223 */ /* 0x000fe20000000025 */
[----:B------:R-:W-:Y:S01]  /*6e00*/  FMUL R38, R70, R42 ;  /* 0x0000002a46267220 */ /* 0x000fe20000400000 */
[----:B------:R-:W-:Y:S01]  /*6e10*/  ISETP.NE.AND P0, PT, R174, RZ, PT ;  /* 0x000000ffae00720c */ /* 0x000fe20003f05270 */
[C---:B------:R-:W-:Y:S01]  /*6e20*/  FMUL R43, R70.reuse, R43 ;  /* 0x0000002b462b7220 */ /* 0x040fe20000400000 */
[--C-:B------:R-:W-:Y:S01]  /*6e30*/  HADD2.F32 R115, -RZ, R116.reuse.H0_H0 ;  /* 0x20000074ff737230 */ /* 0x100fe20000004100 */
[----:B------:R-:W-:Y:S01]  /*6e40*/  F2FP.SATFINITE.E5M2.F32.PACK_AB_MERGE_C R196, R39, R34, RZ ;  /* 0x0000002227c4723e */ /* 0x000fe200048060ff */
[C---:B------:R-:W-:Y:S01]  /*6e50*/  FFMA R38, R73.reuse, R111, R38 ;  /* 0x0000006f49267223 */ /* 0x040fe20000000026 */
[C---:B------:R-:W-:Y:S01]  /*6e60*/  FFMA R43, R73.reuse, R112, R43 ;  /* 0x00000070492b7223 */ /* 0x040fe2000000002b */
[----:B------:R-:W-:Y:S01]  /*6e70*/  FFMA R40, R73, R113, R40 ;  /* 0x0000007149287223 */ /* 0x000fe20000000028 */
[----:B------:R-:W-:Y:S01]  /*6e80*/  F2FP.SATFINITE.E5M2.F32.PACK_AB_MERGE_C R196, R33, R32, R196 ;  /* 0x0000002021c4723e */ /* 0x000fe200048060c4 */
[----:B------:R-:W-:Y:S01]  /*6e90*/  FFMA R41, R73, R114, R41 ;  /* 0x0000007249297223 */ /* 0x000fe20000000029 */
[----:B------:R-:W-:Y:S01]  /*6ea0*/  HADD2.F32 R116, -RZ, R116.H1_H1 ;  /* 0x30000074ff747230 */ /* 0x000fe20000004100 */
[----:B------:R-:W-:Y:S01]  /*6eb0*/  F2FP.SATFINITE.E5M2.F32.PACK_AB_MERGE_C R197, R43, R38, RZ ;  /* 0x000000262bc5723e */ /* 0x000fe200048060ff */
[C---:B------:R-:W-:Y:S01]  /*6ec0*/  FMUL R42, R70.reuse, R46 ;  /* 0x0000002e462a7220 */ /* 0x040fe20000400000 */
[C---:B------:R-:W-:Y:S01]  /*6ed0*/  FMUL R47, R70.reuse, R47 ;  /* 0x0000002f462f7220 */ /* 0x040fe20000400000 */
[--C-:B------:R-:W-:Y:S01]  /*6ee0*/  HADD2.F32 R119, -RZ, R120.reuse.H0_H0 ;  /* 0x20000078ff777230 */ /* 0x100fe20000004100 */
[----:B------:R-:W-:Y:S01]  /*6ef0*/  F2FP.SATFINITE.E5M2.F32.PACK_AB_MERGE_C R197, R37, R36, R197 ;  /* 0x0000002425c5723e */ /* 0x000fe200048060c5 */
[C---:B------:R-:W-:Y:S01]  /*6f00*/  FFMA R42, R73.reuse, R115, R42 ;  /* 0x00000073492a7223 */ /* 0x040fe2000000002a */
[C---:B------:R-:W-:Y:S01]  /*6f10*/  FFMA R47, R73.reuse, R116, R47 ;  /* 0x00000074492f7223 */ /* 0x040fe2000000002f */
[----:B------:R-:W-:Y:S01]  /*6f20*/  FFMA R44, R73, R117, R44 ;  /* 0x00000075492c7223 */ /* 0x000fe2000000002c */
[----:B------:R-:W-:Y:S01]  /*6f30*/  ISETP.NE.AND P6, PT, R189, RZ, PT ;  /* 0x000000ffbd00720c */ /* 0x000fe20003fc5270 */
[----:B------:R-:W-:Y:S01]  /*6f40*/  FFMA R45, R73, R118, R45 ;  /* 0x00000076492d7223 */ /* 0x000fe2000000002d */
[----:B------:R-:W-:Y:S01]  /*6f50*/  HADD2.F32 R120, -RZ, R120.H1_H1 ;  /* 0x30000078ff787230 */ /* 0x000fe20000004100 */
[----:B------:R-:W-:Y:S01]  /*6f60*/  F2FP.SATFINITE.E5M2.F32.PACK_AB_MERGE_C R198, R47, R42, RZ ;  /* 0x0000002a2fc6723e */ /* 0x000fe200048060ff */
[C---:B------:R-:W-:Y:S01]  /*6f70*/  FMUL R46, R70.reuse, R50 ;  /* 0x00000032462e7220 */ /* 0x040fe20000400000 */
[C---:B------:R-:W-:Y:S01]  /*6f80*/  FMUL R51, R70.reuse, R51 ;  /* 0x0000003346337220 */ /* 0x040fe20000400000 */
[--C-:B------:R-:W-:Y:S02]  /*6f90*/  HADD2.F32 R123, -RZ, R124.reuse.H0_H0 ;  /* 0x2000007cff7b7230 */ /* 0x100fe40000004100 */
[C---:B------:R-:W-:Y:S01]  /*6fa0*/  FMUL R50, R70.reuse, R54 ;  /* 0x0000003646327220 */ /* 0x040fe20000400000 */
[C---:B------:R-:W-:Y:S01]  /*6fb0*/  FFMA R46, R73.reuse, R119, R46 ;  /* 0x00000077492e7223 */ /* 0x040fe2000000002e */
[----:B------:R-:W-:Y:S02]  /*6fc0*/  HADD2.F32 R124, -RZ, R124.H1_H1 ;  /* 0x3000007cff7c7230 */ /* 0x000fe40000004100 */
[C---:B------:R-:W-:Y:S01]  /*6fd0*/  FFMA R51, R73.reuse, R120, R51 ;  /* 0x0000007849337223 */ /* 0x040fe20000000033 */
[C---:B------:R-:W-:Y:S01]  /*6fe0*/  FMUL R55, R70.reuse, R55 ;  /* 0x0000003746377220 */ /* 0x040fe20000400000 */
[C---:B------:R-:W-:Y:S01]  /*6ff0*/  FFMA R48, R73.reuse, R121, R48 ;  /* 0x0000007949307223 */ /* 0x040fe20000000030 */
[C---:B------:R-:W-:Y:S01]  /*7000*/  FFMA R49, R73.reuse, R122, R49 ;  /* 0x0000007a49317223 */ /* 0x040fe20000000031 */
[--C-:B------:R-:W-:Y:S02]  /*7010*/  HADD2.F32 R127, -RZ, R128.reuse.H0_H0 ;  /* 0x20000080ff7f7230 */ /* 0x100fe40000004100 */
[C---:B------:R-:W-:Y:S01]  /*7020*/  FFMA R50, R73.reuse, R123, R50 ;  /* 0x0000007b49327223 */ /* 0x040fe20000000032 */
[----:B------:R-:W-:Y:S02]  /*7030*/  HADD2.F32 R128, -RZ, R128.H1_H1 ;  /* 0x30000080ff807230 */ /* 0x000fe40000004100 */
[C---:B------:R-:W-:Y:S01]  /*7040*/  FMUL R54, R70.reuse, R58 ;  /* 0x0000003a46367220 */ /* 0x040fe20000400000 */
        /* <DEDUP_REMOVED lines=16> */
[----:B------:R-:W-:Y:S01]  /*7150*/  FFMA R63, R73, R132, R63 ;  /* 0x00000084493f7223 */ /* 0x000fe2000000003f */
[----:B------:R-:W-:Y:S01]  /*7160*/  FMUL R67, R70, R67 ;  /* 0x0000004346437220 */ /* 0x000fe20000400000 */
[----:B------:R-:W-:Y:S01]  /*7170*/  F2FP.SATFINITE.E5M2.F32.PACK_AB_MERGE_C R199, R51, R46, RZ ;  /* 0x0000002e33c7723e */ /* 0x000fe200048060ff */
[C---:B------:R-:W-:Y:S01]  /*7180*/  FFMA R60, R73.reuse, R133, R60 ;  /* 0x00000085493c7223 */ /* 0x040fe2000000003c */
[C---:B------:R-:W-:Y:S01]  /*7190*/  FFMA R61, R73.reuse, R134, R61 ;  /* 0x00000086493d7223 */ /* 0x040fe2000000003d */
[C---:B------:R-:W-:Y:S01]  /*71a0*/  FFMA R62, R73.reuse, R135, R62 ;  /* 0x00000087493e7223 */ /* 0x040fe2000000003e */
[----:B------:R-:W-:Y:S01]  /*71b0*/  FFMA R67, R73, R136, R67 ;  /* 0x0000008849437223 */ /* 0x000fe20000000043 */
[----:B------:R-:W-:Y:S02]  /*71c0*/  F2FP.SATFINITE.E5M2.F32.PACK_AB_MERGE_C R198, R41, R40, R198 ;  /* 0x0000002829c6723e */ /* 0x000fe400048060c6 */
[----:B------:R-:W-:Y:S02]  /*71d0*/  F2FP.SATFINITE.E5M2.F32.PACK_AB_MERGE_C R199, R45, R44, R199 ;  /* 0x0000002c2dc7723e */ /* 0x000fe400048060c7 */
[----:B------:R-:W-:Y:S02]  /*71e0*/  F2FP.SATFINITE.E5M2.F32.PACK_AB_MERGE_C R200, R55, R50, RZ ;  /* 0x0000003237c8723e */ /* 0x000fe400048060ff */
[----:B------:R-:W-:Y:S01]  /*71f0*/  F2FP.SATFINITE.E5M2.F32.PACK_AB_MERGE_C R201, R59, R54, RZ ;  /* 0x000000363bc9723e */ /* 0x000fe200048060ff */
[----:B------:R1:W-:Y:S01]  /*7200*/  STS.128 [R179+0x8020], R196 ;  /* 0x008020c4b3007388 */ /* 0x0003e20000000c00 */
[----:B------:R-:W-:Y:S02]  /*7210*/  F2FP.SATFINITE.E5M2.F32.PACK_AB_MERGE_C R202, R63, R58, RZ ;  /* 0x0000003a3fca723e */ /* 0x000fe400048060ff */
[----:B------:R-:W-:Y:S02]  /*7220*/  F2FP.SATFINITE.E5M2.F32.PACK_AB_MERGE_C R203, R67, R62, RZ ;  /* 0x0000003e43cb723e */ /* 0x000fe400048060ff */
[----:B------:R-:W-:Y:S02]  /*7230*/  F2FP.SATFINITE.E5M2.F32.PACK_AB_MERGE_C R200, R49, R48, R200 ;  /* 0x0000003031c8723e */ /* 0x000fe400048060c8 */
[----:B------:R-:W-:Y:S02]  /*7240*/  F2FP.SATFINITE.E5M2.F32.PACK_AB_MERGE_C R201, R53, R52, R201 ;  /* 0x0000003435c9723e */ /* 0x000fe400048060c9 */
[----:B------:R-:W-:Y:S02]  /*7250*/  F2FP.SATFINITE.E5M2.F32.PACK_AB_MERGE_C R202, R57, R56, R202 ;  /* 0x0000003839ca723e */ /* 0x000fe400048060ca */
[----:B------:R-:W-:Y:S02]  /*7260*/  F2FP.SATFINITE.E5M2.F32.PACK_AB_MERGE_C R203, R61, R60, R203 ;  /* 0x0000003c3dcb723e */ /* 0x000fe400048060cb */
[----:B------:R-:W-:Y:S02]  /*7270*/  LEA R190, R166, UR44, 0x3 ;  /* 0x0000002ca6be7c11 */ /* 0x000fe4000f8e18ff */
[----:B------:R-:W-:Y:S01]  /*7280*/  @P6 SHF.L.U32 R191, R165, 0x1f, RZ ;  /* 0x0000001fa5bf6819 */ /* 0x000fe200000006ff */
[----:B------:R1:W-:Y:S01]  /*7290*/  STS.128 [R178+0x8010], R200 ;  /* 0x008010c8b2007388 */ /* 0x0003e20000000c00 */
[----:B------:R-:W-:Y:S01]  /*72a0*/  @!PT LDS RZ, [RZ] ;  /* 0x00000000fffff984 */ /* 0x000fe20000000800 */
[----:B------:R-:W-:Y:S01]  /*72b0*/  @!PT LDS RZ, [RZ] ;  /* 0x00000000fffff984 */ /* 0x000fe20000000800 */
[----:B------:R-:W-:Y:S01]  /*72c0*/  @!PT LDS RZ, [RZ] ;  /* 0x00000000fffff984 */ /* 0x000fe20000000800 */
[----:B------:R-:W-:Y:S01]  /*72d0*/  @!PT LDS RZ, [RZ] ;  /* 0x00000000fffff984 */ /* 0x000fe20000000800 */
[----:B------:R2:W-:Y:S07]  /*72e0*/  MEMBAR.ALL.CTA ;  /* 0x0000000000007992 */ /* 0x0005ee0000008000 */
[----:B--2---:R-:W2:Y:S02]  /*72f0*/  FENCE.VIEW.ASYNC.S ;  /* 0x00000000000073c6 */ /* 0x004ea40000000000 */
[----:B--2---:R-:W-:Y:S06]  /*7300*/  BAR.SYNC.DEFER_BLOCKING 0x1, 0x80 ;  /* 0x0042000000007b1d */ /* 0x004fec0000010000 */
[----:B------:R-:W-:Y:S05]  /*7310*/  @P0 BRA `(.L_x_104) ;  /* 0x0000000000280947 */ /* 0x000fea0003800000 */
[----:B------:R-:W-:Y:S01]  /*7320*/  UIADD3 UR4, UPT, UPT, UR44, 0x8200, URZ ;  /* 0x000082002c047890 */ /* 0x000fe2000fffe0ff */
[----:B------:R-:W-:Y:S05]  /*7330*/  UMOV UR51, UR36 ;  /* 0x0000002400337c82 */ /* 0x000fea0008000000 */
[----:B------:R-:W-:Y:S01]  /*7340*/  MOV R173, UR4 ;  /* 0x0000000400ad7c02 */ /* 0x000fe20008000f00 */
[----:B------:R-:W-:Y:S03]  /*7350*/  UIADD3 UR4, UP0, UPT, UR62, 0x680, URZ ;  /* 0x000006803e047890 */ /* 0x000fe6000ff1e0ff */
[----:B------:R-:W-:Y:S01]  /*7360*/  R2UR UR48, R173 ;  /* 0x00000000ad3072ca */ /* 0x000fe200000e0000 */
[----:B------:R-:W-:Y:S11]  /*7370*/  UIADD3.X UR5, UPT, UPT, URZ, UR63, URZ, UP0, !UPT ;  /* 0x0000003fff057290 */ /* 0x000ff600087fe4ff */
[----:B------:R-:W-:Y:S01]  /*7380*/  @!UPT UIADD3 URZ, UPT, UPT, URZ, URZ, URZ ;  /* 0x000000fffffff290 */ /* 0x000fe2000fffe0ff */
[----:B------:R2:W-:Y:S01]  /*7390*/  UTMASTG.3D [UR48], [UR4] ;  /* 0x00000030040073b5 */ /* 0x0005e20008010000 */
[----:B------:R0:W-:Y:S01]  /*73a0*/  UTMACMDFLUSH ;  /* 0x00000000000079b7 */ /* 0x0001e20000000000 */
[----:B--2---:R-:W-:Y:S04]  /*73b0*/  DEPBAR.LE SB0, 0x1 ;  /* 0x000080400000791a */ /* 0x004fe80000000000 */
.L_x_104:
[----:B------:R-:W-:Y:S05]  /*73c0*/  BSYNC.RECONVERGENT B0 ;  /* 0x0000000000007941 */ /* 0x000fea0003800200 */
.L_x_103:
[----:B------:R-:W-:Y:S06]  /*73d0*/  BAR.SYNC.DEFER_BLOCKING 0x1, 0x80 ;  /* 0x0042000000007b1d */ /* 0x000fec0000010000 */
[----:B------:R-:W2:Y:S01]  /*73e0*/  @P6 SYNCS.PHASECHK.TRANS64.TRYWAIT P0, [R190+URZ+0x30], R191 ;  /* 0x000030bfbe0065a7 */ /* 0x000ea200080011ff */
[----:B------:R-:W-:Y:S01]  /*73f0*/  BSSY B1, `(.L_x_105) ;  /* 0x0000023000017945 */ /* 0x000fe20003800000 */
[----:B--2---:R-:W-:Y:S03]  /*7400*/  @P6 SEL R180, RZ, 0x1, !P0 ;  /* 0x00000001ffb46807 */ /* 0x004fe60004000000 */
[----:B------:R-:W-:Y:S05]  /*7410*/  @!P6 BRA `(.L_x_106) ;  /* 0x000000000080e947 */ /* 0x000fea0003800000 */
[----:B------:R-:W-:Y:S01]  /*7420*/  ISETP.NE.AND P1, PT, R181, RZ, PT ;  /* 0x000000ffb500720c */ /* 0x000fe20003f25270 */
[----:B------:R-:W2:Y:S01]  /*7430*/  S2R R0, SR_CgaCtaId ;  /* 0x0000000000007919 */ /* 0x000ea20000008800 */
[----:B------:R-:W-:Y:S01]  /*7440*/  ISETP.NE.AND P0, PT, R180, RZ, PT ;  /* 0x000000ffb400720c */ /* 0x000fe20003f05270 */
[----:B------:R-:W-:Y:S10]  /*7450*/  BSSY B0, `(.L_x_107) ;  /* 0x0000009000007945 */ /* 0x000ff40003800000 */
[----:B------:R-:W-:Y:S04]  /*7460*/  @P1 IMAD R3, R166, 0x2000, R171 ;  /* 0x00002000a6031824 */ /* 0x000fe800078e02ab */
[C---:B------:R-:W-:Y:S01]  /*7470*/  @P1 IMAD.IADD R6, R3.reuse, 0x1, R182 ;  /* 0x0000000103061824 */ /* 0x040fe200078e02b6 */
[----:B------:R-:W-:Y:S03]  /*7480*/  @P1 IADD3 R4, PT, PT, R3, R188, RZ ;  /* 0x000000bc03041210 */ /* 0x000fe60007ffe0ff */
[----:B------:R-:W-:Y:S01]  /*7490*/  @P1 IMAD.IADD R2, R183, 0x1, R6 ;  /* 0x00000001b7021824 */ /* 0x000fe200078e0206 */
[----:B------:R-:W-:Y:S06]  /*74a0*/  @P0 BRA `(.L_x_108) ;  /* 0x00000000000c0947 */ /* 0x000fec0003800000 */
[----:B------:R-:W-:Y:S04]  /*74b0*/  SHF.L.U32 R5, R165, 0x1f, RZ ;  /* 0x0000001fa5057819 */ /* 0x000fe800000006ff */
[----:B------:R-:W3:Y:S02]  /*74c0*/  SYNCS.PHASECHK.TRANS64.TRYWAIT P0, [R190+URZ+0x30], R5 ;  /* 0x00003005be0075a7 */ /* 0x000ee400080011ff */
[----:B---3--:R-:W-:Y:S05]  /*74d0*/  @!P0 BRA `(.L_x_109) ;  /* 0x0000004800b88947 */ /* 0x008fea0003800000 */
.L_x_108:
[----:B------:R-:W-:Y:S05]  /*74e0*/  BSYNC B0 ;  /* 0x0000000000007941 */ /* 0x000fea0003800000 */
.L_x_107:
[----:B------:R-:W-:Y:S01]  /*74f0*/  ISETP.NE.AND P0, PT, R181, RZ, PT ;  /* 0x000000ffb500720c */ /* 0x000fe20003f05270 */
[----:B---3--:R-:W-:Y:S02]  /*7500*/  VIADD R5, R190, 0x50 ;  /* 0x00000050be057836 */ /* 0x008fe40000000000 */
[----:B------:R-:W-:Y:S03]  /*7510*/  VIADD R166, R166, 0x1 ;  /* 0x00000001a6a67836 */ /* 0x000fe60000000000 */
[----:B--2---:R-:W-:Y:S07]  /*7520*/  PRMT R0, R0, 0x654, R5 ;  /* 0x0000065400007816 */ /* 0x004fee0000000005 */
[----:B------:R2:W3:Y:S04]  /*7530*/  @P0 LDS.128 R140, [R3] ;  /* 0x00000000038c0984 */ /* 0x0004e80000000c00 */
[----:B------:R2:W4:Y:S04]  /*7540*/  @P0 LDS.128 R148, [R4+0x20] ;  /* 0x0000200004940984 */ /* 0x0005280000000c00 */
        /* <DEDUP_REMOVED lines=12> */
[----:B--234-:R-:W-:Y:S02]  /*7610*/  LOP3.LUT R165, R165, R0, RZ, 0x3c, !PT ;  /* 0x00000000a5a57212 */ /* 0x01cfe400078e3cff */
.L_x_106:
[----:B------:R-:W-:Y:S05]  /*7620*/  BSYNC B1 ;  /* 0x0000000000017941 */ /* 0x000fea0003800000 */
.L_x_105:
[----:B------:R-:W-:Y:S01]  /*7630*/  VIADD R0, R71, 0x40 ;  /* 0x0000004047007836 */ /* 0x000fe20000000000 */
[----:B------:R-:W-:Y:S04]  /*7640*/  BSSY.RECONVERGENT B6, `(.L_x_110) ;  /* 0x0000015000067945 */ /* 0x000fe80003800200 */
[----:B------:R-:W-:Y:S04]  /*7650*/  SHF.R.U32.HI R0, RZ, 0x15, R0 ;  /* 0x00000015ff007819 */ /* 0x000fe80000011600 */
[----:B------:R-:W-:Y:S11]  /*7660*/  LOP3.LUT P0, RZ, R0, 0x3, R159, 0x48, !PT ;  /* 0x0000000300ff7812 */ /* 0x000ff6000780489f */
[----:B------:R-:W-:Y:S02]  /*7670*/  @!UPT UIADD3 URZ, UPT, UPT, URZ, URZ, URZ ;  /* 0x000000fffffff290 */ /* 0x000fe4000fffe0ff */
        /* <DEDUP_REMOVED lines=8> */
[----:B------:R-:W5:Y:S01]  /*7700*/  LDCU.64 UR4, c[0x4][0x18] ;  /* 0x01000300ff0477ac */ /* 0x000f620008000a00 */
[----:B--2---:R-:W-:Y:S01]  /*7710*/  MOV R5, UR9 ;  /* 0x0000000900057c02 */ /* 0x004fe20008000f00 */
[----:B------:R-:W-:Y:S01]  /*7720*/  IMAD.U32 R4, RZ, RZ, UR8 ;  /* 0x00000008ff047e24 */ /* 0x000fe2000f8e00ff */
[----:B---3--:R-:W-:Y:S01]  /*7730*/  MOV R7, UR7 ;  /* 0x0000000700077c02 */ /* 0x008fe20008000f00 */
[----:B------:R-:W-:Y:S01]  /*7740*/  IMAD.U32 R6, RZ, RZ, UR6 ;  /* 0x00000006ff067e24 */ /* 0x000fe2000f8e00ff */
[----:B-----5:R-:W-:Y:S01]  /*7750*/  MOV R11, UR5 ;  /* 0x00000005000b7c02 */ /* 0x020fe20008000f00 */
[----:B------:R-:W-:Y:S02]  /*7760*/  IMAD.U32 R10, RZ, RZ, UR4 ;  /* 0x00000004ff0a7e24 */ /* 0x000fe4000f8e00ff */
[----:B------:R-:W-:Y:S07]  /*7770*/  LEPC R20, `(.L_x_111) ;  /* 0x000000001014794e */ /* 0x000fee0000000000 */
[----:B-1--4-:R-:W-:Y:S05]  /*7780*/  CALL.ABS.NOINC R2 ;  /* 0x0000000002007343 */ /* 0x012fea0003c00000 */
.L_x_111:
[----:B------:R-:W-:Y:S05]  /*7790*/  BSYNC.RECONVERGENT B6 ;  /* 0x0000000000067941 */ /* 0x000fea0003800200 */
.L_x_110:
[----:B------:R-:W-:Y:S01]  /*77a0*/  F2FP.F16.E5M2.UNPACK_B R4, R141 ;  /* 0x0000008dff04723e */ /* 0x000fe200020004ff */
[----:B------:R-:W-:Y:S05]  /*77b0*/  WARPSYNC.ALL ;  /* 0x0000000000007948 */ /* 0x000fea0003800000 */
[----:B------:R-:W-:Y:S01]  /*77c0*/  R2UR UR4, R71 ;  /* 0x00000000470472ca */ /* 0x000fe200000e0000 */
[--C-:B------:R-:W-:Y:S01]  /*77d0*/  HADD2.F32 R78, -RZ, R4.reuse.H0_H0 ;  /* 0x20000004ff4e7230 */ /* 0x100fe20000004100 */
[-C--:B------:R-:W-:Y:S01]  /*77e0*/  F2FP.F16.E5M2.UNPACK_B R0, R140.reuse ;  /* 0x0000008cff00723e */ /* 0x080fe200020004ff */
[----:B------:R-:W-:Y:S01]  /*77f0*/  HADD2.F32 R75, -RZ, R4.H1_H1 ;  /* 0x30000004ff4b7230 */ /* 0x000fe20000004100 */
[----:B------:R-:W-:Y:S01]  /*7800*/  F2FP.F16.E5M2.UNPACK_B R4, R143 ;  /* 0x0000008fff04723e */ /* 0x000fe200020004ff */
[----:B------:R-:W-:Y:S01]  /*7810*/  BSSY.RECONVERGENT B0, `(.L_x_112) ;  /* 0x0000116000007945 */ /* 0x000fe20003800200 */
[----:B------:R-:W-:Y:S01]  /*7820*/  F2FP.F16.E5M2.UNPACK_B R3, R140.H1 ;  /* 0x0000008cff03723e */ /* 0x000fe200030004ff */
[--C-:B------:R-:W-:Y:S01]  /*7830*/  HADD2.F32 R2, -RZ, R0.reuse.H0_H0 ;  /* 0x20000000ff027230 */ /* 0x100fe20000004100 */
[----:B-1----:R-:W-:Y:S01]  /*7840*/  F2FP.F16.E5M2.UNPACK_B R127, R154 ;  /* 0x0000009aff7f723e */ /* 0x002fe200020004ff */
[----:B------:R-:W-:Y:S01]  /*7850*/  HADD2.F32 R72, -RZ, R0.H1_H1 ;  /* 0x30000000ff487230 */ /* 0x000fe20000004100 */
[----:B------:R-:W-:Y:S01]  /*7860*/  F2FP.F16.E5M2.UNPACK_B R0, R141.H1 ;  /* 0x0000008dff00723e */ /* 0x000fe200030004ff */
[--C-:B------:R-:W-:Y:S01]  /*7870*/  HADD2.F32 R74, -RZ, R3.reuse.H0_H0 ;  /* 0x20000003ff4a7230 */ /* 0x100fe20000004100 */
[----:B------:R-:W-:Y:S01]  /*7880*/  F2FP.F16.E5M2.UNPACK_B R117, R151.H1 ;  /* 0x00000097ff75723e */ /* 0x000fe200030004ff */
[----:B------:R-:W-:Y:S01]  /*7890*/  HADD2.F32 R76, -RZ, R3.H1_H1 ;  /* 0x30000003ff4c7230 */ /* 0x000fe20000004100 */
[-C--:B------:R-:W-:Y:S01]  /*78a0*/  F2FP.F16.E5M2.UNPACK_B R3, R142.reuse ;  /* 0x0000008eff03723e */ /* 0x080fe200020004ff */
[--C-:B------:R-:W-:Y:S01]  /*78b0*/  HADD2.F32 R80, -RZ, R0.reuse.H0_H0 ;  /* 0x20000000ff507230 */ /* 0x100fe20000004100 */
[----:B------:R-:W-:Y:S01]  /*78c0*/  ISETP.NE.AND P0, PT, R174, RZ, PT ;  /* 0x000000ffae00720c */ /* 0x000fe20003f05270 */
[----:B------:R-:W-:Y:S01]  /*78d0*/  HADD2.F32 R77, -RZ, R0.H1_H1 ;  /* 0x30000000ff4d7230 */ /* 0x000fe20000004100 */
[----:B------:R-:W-:Y:S01]  /*78e0*/  F2FP.F16.E5M2.UNPACK_B R0, R142.H1 ;  /* 0x0000008eff00723e */ /* 0x000fe200030004ff */
[--C-:B------:R-:W-:Y:S01]  /*78f0*/  HADD2.F32 R82, -RZ, R3.reuse.H0_H0 ;  /* 0x20000003ff527230 */ /* 0x100fe20000004100 */
[----:B------:R-:W-:Y:S01]  /*7900*/  ISETP.NE.AND P6, PT, R189, RZ, PT ;  /* 0x000000ffbd00720c */ /* 0x000fe20003fc5270 */
[----:B------:R-:W-:Y:S01]  /*7910*/  HADD2.F32 R79, -RZ, R3.H1_H1 ;  /* 0x30000003ff4f7230 */ /* 0x000fe20000004100 */
[----:B------:R-:W-:Y:S01]  /*7920*/  F2FP.F16.E5M2.UNPACK_B R3, R143.H1 ;  /* 0x0000008fff03723e */ /* 0x000fe200030004ff */
[--C-:B------:R-:W-:Y:S02]  /*7930*/  HADD2.F32 R84, -RZ, R0.reuse.H0_H0 ;  /* 0x20000000ff547230 */ /* 0x100fe40000004100 */
[----:B------:R-:W-:Y:S01]  /*7940*/  HADD2.F32 R81, -RZ, R0.H1_H1 ;  /* 0x30000000ff517230 */ /* 0x000fe20000004100 */
[-C--:B------:R-:W-:Y:S01]  /*7950*/  F2FP.F16.E5M2.UNPACK_B R0, R144.reuse ;  /* 0x00000090ff00723e */ /* 0x080fe200020004ff */
[--C-:B------:R-:W-:Y:S02]  /*7960*/  HADD2.F32 R86, -RZ, R4.reuse.H0_H0 ;  /* 0x20000004ff567230 */ /* 0x100fe40000004100 */
[----:B------:R-:W-:Y:S01]  /*7970*/  HADD2.F32 R83, -RZ, R4.H1_H1 ;  /* 0x30000004ff537230 */ /* 0x000fe20000004100 */
[-C--:B------:R-:W-:Y:S01]  /*7980*/  F2FP.F16.E5M2.UNPACK_B R4, R145.reuse ;  /* 0x00000091ff04723e */ /* 0x080fe200020004ff */
[--C-:B------:R-:W-:Y:S02]  /*7990*/  HADD2.F32 R90, -RZ, R0.reuse.H0_H0 ;  /* 0x20000000ff5a7230 */ /* 0x100fe40000004100 */
[----:B------:R-:W-:Y:S01]  /*79a0*/  HADD2.F32 R87, -RZ, R0.H1_H1 ;  /* 0x30000000ff577230 */ /* 0x000fe20000004100 */
[----:B------:R-:W-:Y:S01]  /*79b0*/  F2FP.F16.E5M2.UNPACK_B R0, R145.H1 ;  /* 0x00000091ff00723e */ /* 0x000fe200030004ff */
[--C-:B------:R-:W-:Y:S02]  /*79c0*/  HADD2.F32 R88, -RZ, R3.reuse.H0_H0 ;  /* 0x20000003ff587230 */ /* 0x100fe40000004100 */
[----:B------:R-:W-:Y:S01]  /*79d0*/  HADD2.F32 R85, -RZ, R3.H1_H1 ;  /* 0x30000003ff557230 */ /* 0x000fe20000004100 */
[----:B------:R-:W-:Y:S01]  /*79e0*/  F2FP.F16.E5M2.UNPACK_B R3, R144.H1 ;  /* 0x00000090ff03723e */ /* 0x000fe200030004ff */
[--C-:B------:R-:W-:Y:S02]  /*79f0*/  HADD2.F32 R96, -RZ, R0.reuse.H0_H0 ;  /* 0x20000000ff607230 */ /* 0x100fe40000004100 */
[----:B------:R-:W-:Y:S01]  /*7a00*/  HADD2.F32 R93, -RZ, R0.H1_H1 ;  /* 0x30000000ff5d7230 */ /* 0x000fe20000004100 */
[-C--:B------:R-:W-:Y:S01]  /*7a10*/  F2FP.F16.E5M2.UNPACK_B R0, R146.reuse.H1 ;  /* 0x00000092ff00723e */ /* 0x080fe200030004ff */
[--C-:B------:R-:W-:Y:S02]  /*7a20*/  HADD2.F32 R94, -RZ, R4.reuse.H0_H0 ;  /* 0x20000004ff5e7230 */ /* 0x100fe40000004100 */
[----:B------:R-:W-:Y:S01]  /*7a30*/  HADD2.F32 R91, -RZ, R4.H1_H1 ;  /* 0x30000004ff5b7230 */ /* 0x000fe20000004100 */
[----:B------:R-:W-:Y:S01]  /*7a40*/  F2FP.F16.E5M2.UNPACK_B R4, R147 ;  /* 0x00000093ff04723e */ /* 0x000fe200020004ff */
[--C-:B------:R-:W-:Y:S02]  /*7a50*/  HADD2.F32 R92, -RZ, R3.reuse.H0_H0 ;  /* 0x20000003ff5c7230 */ /* 0x100fe40000004100 */
[----:B------:R-:W-:Y:S01]  /*7a60*/  HADD2.F32 R89, -RZ, R3.H1_H1 ;  /* 0x30000003ff597230 */ /* 0x000fe20000004100 */
[----:B------:R-:W-:Y:S01]  /*7a70*/  F2FP.F16.E5M2.UNPACK_B R3, R146 ;  /* 0x00000092ff03723e */ /* 0x000fe200020004ff */
[--C-:B------:R-:W-:Y:S02]  /*7a80*/  HADD2.F32 R100, -RZ, R0.reuse.H0_H0 ;  /* 0x20000000ff647230 */ /* 0x100fe40000004100 */
[----:B------:R-:W-:Y:S01]  /*7a90*/  HADD2.F32 R97, -RZ, R0.H1_H1 ;  /* 0x30000000ff617230 */ /* 0x000fe20000004100 */
[-C--:B------:R-:W-:Y:S01]  /*7aa0*/  F2FP.F16.E5M2.UNPACK_B R0, R148.reuse ;  /* 0x00000094ff00723e */ /* 0x080fe200020004ff */
[--C-:B------:R-:W-:Y:S02]  /*7ab0*/  HADD2.F32 R102, -RZ, R4.reuse.H0_H0 ;  /* 0x20000004ff667230 */ /* 0x100fe40000004100 */
[----:B------:R-:W-:Y:S01]  /*7ac0*/  HADD2.F32 R99, -RZ, R4.H1_H1 ;  /* 0x30000004ff637230 */ /* 0x000fe20000004100 */
[----:B------:R-:W-:Y:S01]  /*7ad0*/  F2FP.F16.E5M2.UNPACK_B R4, R149 ;  /* 0x00000095ff04723e */ /* 0x000fe200020004ff */
[--C-:B------:R-:W-:Y:S02]  /*7ae0*/  HADD2.F32 R98, -RZ, R3.reuse.H0_H0 ;  /* 0x20000003ff627230 */ /* 0x100fe40000004100 */
[----:B------:R-:W-:Y:S01]  /*7af0*/  HADD2.F32 R95, -RZ, R3.H1_H1 ;  /* 0x30000003ff5f7230 */ /* 0x000fe20000004100 */
[----:B------:R-:W-:Y:S01]  /*7b00*/  F2FP.F16.E5M2.UNPACK_B R3, R147.H1 ;  /* 0x00000093ff03723e */ /* 0x000fe200030004ff */
[--C-:B------:R-:W-:Y:S02]  /*7b10*/  HADD2.F32 R106, -RZ, R0.reuse.H0_H0 ;  /* 0x20000000ff6a7230 */ /* 0x100fe40000004100 */
[----:B------:R-:W-:Y:S01]  /*7b20*/  HADD2.F32 R103, -RZ, R0.H1_H1 ;  /* 0x30000000ff677230 */ /* 0x000fe20000004100 */
[----:B------:R-:W-:Y:S01]  /*7b30*/  F2FP.F16.E5M2.UNPACK_B R0, R148.H1 ;  /* 0x00000094ff00723e */ /* 0x000fe200030004ff */
[--C-:B------:R-:W-:Y:S02]  /*7b40*/  HADD2.F32 R110, -RZ, R4.reuse.H0_H0 ;  /* 0x20000004ff6e7230 */ /* 0x100fe40000004100 */
[----:B------:R-:W-:Y:S02]  /*7b50*/  HADD2.F32 R107, -RZ, R4.H1_H1 ;  /* 0x30000004ff6b7230 */ /* 0x000fe40000004100 */
[--C-:B------:R-:W-:Y:S01]  /*7b60*/  HADD2.F32 R104, -RZ, R3.reuse.H0_H0 ;  /* 0x20000003ff687230 */ /* 0x100fe20000004100 */
[----:B------:R-:W1:Y:S01]  /*7b70*/  LDTM.x64 R4, tmem[UR4+0x40] ;  /* 0x00004004000479ee */ /* 0x000e620008340000 */
[----:B------:R-:W-:Y:S01]  /*7b80*/  HADD2.F32 R101, -RZ, R3.H1_H1 ;  /* 0x30000003ff657230 */ /* 0x000fe20000004100 */
[----:B------:R-:W-:Y:S01]  /*7b90*/  F2FP.F16.E5M2.UNPACK_B R3, R149.H1 ;  /* 0x00000095ff03723e */ /* 0x000fe200030004ff */
        /* <DEDUP_REMOVED lines=14> */
[----:B------:R-:W-:Y:S01]  /*7c80*/  F2FP.F16.E5M2.UNPACK_B R0, R152.H1 ;  /* 0x00000098ff00723e */ /* 0x000fe200030004ff */
[--C-:B------:R-:W-:Y:S02]  /*7c90*/  HADD2.F32 R122, -RZ, R3.reuse.H0_H0 ;  /* 0x20000003ff7a7230 */ /* 0x100fe40000004100 */
[C---:B-1----:R-:W-:Y:S01]  /*7ca0*/  FMUL R7, R70.reuse, R7 ;  /* 0x0000000746077220 */ /* 0x042fe20000400000 */
        /* <DEDUP_REMOVED lines=10> */
[C---:B------:R-:W-:Y:S01]  /*7d50*/  FMUL R0, R70.reuse, R4 ;  /* 0x0000000446007220 */ /* 0x040fe20000400000 */
[--C-:B------:R-:W-:Y:S01]  /*7d60*/  HADD2.F32 R130, -RZ, R127.reuse.H0_H0 ;  /* 0x2000007fff827230 */ /* 0x100fe20000004100 */
[----:B------:R-:W-:Y:S01]  /*7d70*/  F2FP.F16.E5M2.UNPACK_B R4, R155 ;  /* 0x0000009bff04723e */ /* 0x000fe200020004ff */
[----:B------:R-:W-:Y:S02]  /*7d80*/  HADD2.F32 R127, -RZ, R127.H1_H1 ;  /* 0x3000007fff7f7230 */ /* 0x000fe40000004100 */
[C---:B------:R-:W-:Y:S01]  /*7d90*/  FFMA R0, R73.reuse, R2, R0 ;  /* 0x0000000249007223 */ /* 0x040fe20000000000 */
[C---:B------:R-:W-:Y:S01]  /*7da0*/  FMUL R2, R70.reuse, R5 ;  /* 0x0000000546027220 */ /* 0x040fe20000400000 */
[--C-:B------:R-:W-:Y:S01]  /*7db0*/  HADD2.F32 R132, -RZ, R3.reuse.H0_H0 ;  /* 0x20000003ff847230 */ /* 0x100fe20000004100 */
[----:B------:R-:W-:Y:S01]  /*7dc0*/  F2FP.F16.E5M2.UNPACK_B R5, R155.H1 ;  /* 0x0000009bff05723e */ /* 0x000fe200030004ff */
[----:B------:R-:W-:Y:S02]  /*7dd0*/  HADD2.F32 R129, -RZ, R3.H1_H1 ;  /* 0x30000003ff817230 */ /* 0x000fe40000004100 */
[C---:B------:R-:W-:Y:S01]  /*7de0*/  FFMA R2, R73.reuse, R72, R2 ;  /* 0x0000004849027223 */ /* 0x040fe20000000002 */
[--C-:B------:R-:W-:Y:S02]  /*7df0*/  HADD2.F32 R72, -RZ, R4.reuse.H0_H0 ;  /* 0x20000004ff487230 */ /* 0x100fe40000004100 */
[C---:B------:R-:W-:Y:S01]  /*7e00*/  FMUL R3, R70.reuse, R6 ;  /* 0x0000000646037220 */ /* 0x040fe20000400000 */
[----:B------:R-:W-:Y:S02]  /*7e10*/  HADD2.F32 R131, -RZ, R4.H1_H1 ;  /* 0x30000004ff837230 */ /* 0x000fe40000004100 */
[C---:B------:R-:W-:Y:S01]  /*7e20*/  FMUL R4, R70.reuse, R9 ;  /* 0x0000000946047220 */ /* 0x040fe20000400000 */
[--C-:B------:R-:W-:Y:S02]  /*7e30*/  HADD2.F32 R133, -RZ, R5.reuse.H1_H1 ;  /* 0x30000005ff857230 */ /* 0x100fe40000004100 */
[C---:B------:R-:W-:Y:S01]  /*7e40*/  FFMA R3, R73.reuse, R74, R3 ;  /* 0x0000004a49037223 */ /* 0x040fe20000000003 */
[----:B------:R-:W-:Y:S01]  /*7e50*/  FFMA R7, R73, R76, R7 ;  /* 0x0000004c49077223 */ /* 0x000fe20000000007 */
[----:B------:R-:W-:Y:S02]  /*7e60*/  HADD2.F32 R74, -RZ, R5.H0_H0 ;  /* 0x20000005ff4a7230 */ /* 0x000fe40000004100 */
[C---:B------:R-:W-:Y:S01]  /*7e70*/  FMUL R5, R70.reuse, R10 ;  /* 0x0000000a46057220 */ /* 0x040fe20000400000 */
[C---:B------:R-:W-:Y:S01]  /*7e80*/  FMUL R6, R70.reuse, R11 ;  /* 0x0000000b46067220 */ /* 0x040fe20000400000 */
[C---:B------:R-:W-:Y:S01]  /*7e90*/  FMUL R11, R70.reuse, R16 ;  /* 0x00000010460b7220 */ /* 0x040fe20000400000 */
[----:B------:R-:W-:Y:S01]  /*7ea0*/  F2FP.SATFINITE.E5M2.F32.PACK_AB_MERGE_C R135, R7, R3, RZ ;  /* 0x000000030787723e */ /* 0x000fe200048060ff */
[C---:B------:R-:W-:Y:S01]  /*7eb0*/  FMUL R3, R70.reuse, R8 ;  /* 0x0000000846037220 */ /* 0x040fe20000400000 */
[C---:B------:R-:W-:Y:S01]  /*7ec0*/  FMUL R7, R70.reuse, R12 ;  /* 0x0000000c46077220 */ /* 0x040fe20000400000 */
[C---:B------:R-:W-:Y:S01]  /*7ed0*/  FMUL R8, R70.reuse, R13 ;  /* 0x0000000d46087220 */ /* 0x040fe20000400000 */
[C---:B------:R-:W-:Y:S01]  /*7ee0*/  FMUL R12, R70.reuse, R17 ;  /* 0x00000011460c7220 */ /* 0x040fe20000400000 */
[C---:B------:R-:W-:Y:S01]  /*7ef0*/  FFMA R3, R73.reuse, R78, R3 ;  /* 0x0000004e49037223 */ /* 0x040fe20000000003 */
[C---:B------:R-:W-:Y:S01]  /*7f00*/  FFMA R4, R73.reuse, R75, R4 ;  /* 0x0000004b49047223 */ /* 0x040fe20000000004 */
[C---:B------:R-:W-:Y:S01]  /*7f10*/  FFMA R5, R73.reuse, R80, R5 ;  /* 0x0000005049057223 */ /* 0x040fe20000000005 */
[C---:B------:R-:W-:Y:S01]  /*7f20*/  FFMA R6, R73.reuse, R77, R6 ;  /* 0x0000004d49067223 */ /* 0x040fe20000000006 */
[C---:B------:R-:W-:Y:S01]  /*7f30*/  FFMA R7, R73.reuse, R82, R7 ;  /* 0x0000005249077223 */ /* 0x040fe20000000007 */
[C---:B------:R-:W-:Y:S01]  /*7f40*/  FFMA R8, R73.reuse, R79, R8 ;  /* 0x0000004f49087223 */ /* 0x040fe20000000008 */
[C---:B------:R-:W-:Y:S01]  /*7f50*/  FMUL R16, R70.reuse, R21 ;  /* 0x0000001546107220 */ /* 0x040fe20000400000 */
[----:B------:R-:W-:Y:S01]  /*7f60*/  FMUL R9, R70, R14 ;  /* 0x0000000e46097220 */ /* 0x000fe20000400000 */
[----:B------:R-:W-:Y:S01]  /*7f70*/  F2FP.SATFINITE.E5M2.F32.PACK_AB_MERGE_C R5, R6, R5, RZ ;  /* 0x000000050605723e */ /* 0x000fe200048060ff */
[C---:B------:R-:W-:Y:S01]  /*7f80*/  FMUL R10, R70.reuse, R15 ;  /* 0x0000000f460a7220 */ /* 0x040fe20000400000 */
[C---:B------:R-:W-:Y:S01]  /*7f90*/  FMUL R15, R70.reuse, R20 ;  /* 0x00000014460f7220 */ /* 0x040fe20000400000 */
[C---:B------:R-:W-:Y:S01]  /*7fa0*/  FFMA R9, R73.reuse, R84, R9 ;  /* 0x0000005449097223 */ /* 0x040fe20000000009 */
[C---:B------:R-:W-:Y:S01]  /*7fb0*/  FMUL R20, R70.reuse, R25 ;  /* 0x0000001946147220 */ /* 0x040fe20000400000 */
[C---:B------:R-:W-:Y:S01]  /*7fc0*/  FFMA R10, R73.reuse, R81, R10 ;  /* 0x00000051490a7223 */ /* 0x040fe2000000000a */
[C---:B------:R-:W-:Y:S01]  /*7fd0*/  FFMA R11, R73.reuse, R86, R11 ;  /* 0x00000056490b7223 */ /* 0x040fe2000000000b */
[C---:B------:R-:W-:Y:S01]  /*7fe0*/  FFMA R12, R73.reuse, R83, R12 ;  /* 0x00000053490c7223 */ /* 0x040fe2000000000c */
[C---:B------:R-:W-:Y:S01]  /*7ff0*/  FMUL R13, R70.reuse, R18 ;  /* 0x00000012460d7220 */ /* 0x040fe20000400000 */
[----:B------:R-:W-:Y:S01]  /*8000*/  FMUL R14, R70, R19 ;  /* 0x00000013460e7220 */ /* 0x000fe20000400000 */
[----:B------:R-:W-:Y:S01]  /*8010*/  F2FP.SATFINITE.E5M2.F32.PACK_AB_MERGE_C R9, R10, R9, RZ ;  /* 0x000000090a09723e */ /* 0x000fe200048060ff */
[C---:B------:R-:W-:Y:S01]  /*8020*/  FMUL R19, R70.reuse, R24 ;  /* 0x0000001846137220 */ /* 0x040fe20000400000 */
        /* <DEDUP_REMOVED lines=17> */
[----:B------:R-:W-:Y:S01]  /*8140*/  FMUL R27, R70, R32 ;  /* 0x00000020461b7220 */ /* 0x000fe20000400000 */
[C---:B------:R-:W-:Y:S01]  /*8150*/  FFMA R21, R73.reuse, R96, R21 ;  /* 0x0000006049157223 */ /* 0x040fe20000000015 */
[C---:B------:R-:W-:Y:S01]  /*8160*/  FFMA R22, R73.reuse, R93, R22 ;  /* 0x0000005d49167223 */ /* 0x040fe20000000016 */
[----:B------:R-:W-:Y:S01]  /*8170*/  F2FP.SATFINITE.E5M2.F32.PACK_AB_MERGE_C R16, R16, R15, R17 ;  /* 0x0000000f1010723e */ /* 0x000fe20004806011 */
[C---:B------:R-:W-:Y:S01]  /*8180*/  FFMA R23, R73.reuse, R98, R23 ;  /* 0x0000006249177223 */ /* 0x040fe20000000017 */
[C---:B------:R-:W-:Y:S01]  /*8190*/  FFMA R24, R73.reuse, R95, R24 ;  /* 0x0000005f49187223 */ /* 0x040fe20000000018 */
[----:B------:R-:W-:Y:S01]  /*81a0*/  FMUL R32, R70, R37 ;  /* 0x0000002546207220 */ /* 0x000fe20000400000 */
[----:B------:R-:W-:Y:S01]  /*81b0*/  F2FP.SATFINITE.E5M2.F32.PACK_AB_MERGE_C R21, R22, R21, RZ ;  /* 0x000000151615723e */ /* 0x000fe200048060ff */
[C---:B------:R-:W-:Y:S01]  /*81c0*/  FMUL R25, R70.reuse, R30 ;  /* 0x0000001e46197220 */ /* 0x040fe20000400000 */
[C---:B------:R-:W-:Y:S01]  /*81d0*/  FMUL R26, R70.reuse, R31 ;  /* 0x0000001f461a7220 */ /* 0x040fe20000400000 */
[----:B------:R-:W-:Y:S01]  /*81e0*/  FMUL R31, R70, R36 ;  /* 0x00000024461f7220 */ /* 0x000fe20000400000 */
[----:B------:R-:W-:Y:S01]  /*81f0*/  F2FP.SATFINITE.E5M2.F32.PACK_AB_MERGE_C R17, R20, R19, R21 ;  /* 0x000000131411723e */ /* 0x000fe20004806015 */
        /* <DEDUP_REMOVED lines=8> */
[----:B------:R-:W-:Y:S01]  /*8280*/  FMUL R35, R70, R40 ;  /* 0x0000002846237220 */ /* 0x000fe20000400000 */
[C---:B------:R-:W-:Y:S01]  /*8290*/  FFMA R29, R73.reuse, R104, R29 ;  /* 0x00000068491d7223 */ /* 0x040fe2000000001d */
[----:B------:R-:W-:Y:S01]  /*82a0*/  F2FP.SATFINITE.E5M2.F32.PACK_AB_MERGE_C R18, R24, R23, R18 ;  /* 0x000000171812723e */ /* 0x000fe20004806012 */
        /* <DEDUP_REMOVED lines=22> */
[C---:B------:R-:W-:Y:S01]  /*8410*/  FMUL R41, R70.reuse, R46 ;  /* 0x0000002e46297220 */ /* 0x040fe20000400000 */
[C---:B------:R-:W-:Y:S01]  /*8420*/  FMUL R42, R70.reuse, R47 ;  /* 0x0000002f462a7220 */ /* 0x040fe20000400000 */
        /* <DEDUP_REMOVED lines=8> */
[C---:B------:R-:W-:Y:S01]  /*84b0*/  FMUL R47, R70.reuse, R52 ;  /* 0x00000034462f7220 */ /* 0x040fe20000400000 */
        /* <DEDUP_REMOVED lines=10> */
[C---:B------:R-:W-:Y:S01]  /*8560*/  FFMA R45, R73.reuse, R120, R45 ;  /* 0x00000078492d7223 */ /* 0x040fe2000000002d */
[C---:B------:R-:W-:Y:S01]  /*8570*/  FMUL R59, R70.reuse, R64 ;  /* 0x00000040463b7220 */ /* 0x040fe20000400000 */
[C---:B------:R-:W-:Y:S01]  /*8580*/  FMUL R60, R70.reuse, R65 ;  /* 0x00000041463c7220 */ /* 0x040fe20000400000 */
[C---:B------:R-:W-:Y:S01]  /*8590*/  FMUL R61, R70.reuse, R66 ;  /* 0x00000042463d7220 */ /* 0x040fe20000400000 */
[----:B------:R-:W-:Y:S01]  /*85a0*/  FMUL R62, R70, R67 ;  /* 0x00000043463e7220 */ /* 0x000fe20000400000 */
[C---:B------:R-:W-:Y:S01]  /*85b0*/  FFMA R46, R73.reuse, R117, R46 ;  /* 0x00000075492e7223 */ /* 0x040fe2000000002e */
[----:B------:R-:W-:Y:S01]  /*85c0*/  F2FP.SATFINITE.E5M2.F32.PACK_AB_MERGE_C R64, R2, R0, R135 ;  /* 0x000000000240723e */ /* 0x000fe20004806087 */
[C---:B------:R-:W-:Y:S01]  /*85d0*/  FFMA R47, R73.reuse, R122, R47 ;  /* 0x0000007a492f7223 */ /* 0x040fe2000000002f */
[----:B------:R-:W-:Y:S01]  /*85e0*/  F2FP.SATFINITE.E5M2.F32.PACK_AB_MERGE_C R65, R4, R3, R5 ;  /* 0x000000030441723e */ /* 0x000fe20004806005 */
[C---:B------:R-:W-:Y:S01]  /*85f0*/  FFMA R48, R73.reuse, R119, R48 ;  /* 0x0000007749307223 */ /* 0x040fe20000000030 */
[----:B------:R-:W-:Y:S01]  /*8600*/  F2FP.SATFINITE.E5M2.F32.PACK_AB_MERGE_C R66, R8, R7, R9 ;  /* 0x000000070842723e */ /* 0x000fe20004806009 */
[C---:B------:R-:W-:Y:S01]  /*8610*/  FFMA R49, R73.reuse, R124, R49 ;  /* 0x0000007c49317223 */ /* 0x040fe20000000031 */
[----:B------:R-:W-:Y:S01]  /*8620*/  F2FP.SATFINITE.E5M2.F32.PACK_AB_MERGE_C R67, R12, R11, R13 ;  /* 0x0000000b0c43723e */ /* 0x000fe2000480600d */
[----:B------:R-:W-:Y:S01]  /*8630*/  FMUL R53, R70, R58 ;  /* 0x0000003a46357220 */ /* 0x000fe20000400000 */
[C---:B------:R-:W-:Y:S01]  /*8640*/  FFMA R50, R73.reuse, R121, R50 ;  /* 0x0000007949327223 */ /* 0x040fe20000000032 */
[C---:B------:R-:W-:Y:S01]  /*8650*/  FFMA R51, R73.reuse, R126, R51 ;  /* 0x0000007e49337223 */ /* 0x040fe20000000033 */
[C---:B------:R-:W-:Y:S01]  /*8660*/  FFMA R52, R73.reuse, R123, R52 ;  /* 0x0000007b49347223 */ /* 0x040fe20000000034 */
[----:B------:R1:W-:Y:S01]  /*8670*/  STS.128 [R137+UR44+0xa200], R64 ;  /* 0x00a2004089007988 */ /* 0x0003e20008000c2c */
[C---:B------:R-:W-:Y:S01]  /*8680*/  FFMA R53, R73.reuse, R128, R53 ;  /* 0x0000008049357223 */ /* 0x040fe20000000035 */
[----:B------:R-:W-:Y:S01]  /*8690*/  F2FP.SATFINITE.E5M2.F32.PACK_AB_MERGE_C R37, R38, R37, RZ ;  /* 0x000000252625723e */ /* 0x000fe200048060ff */
[C---:B------:R-:W-:Y:S01]  /*86a0*/  FFMA R54, R73.reuse, R125, R54 ;  /* 0x0000007d49367223 */ /* 0x040fe20000000036 */
[----:B------:R-:W-:Y:S01]  /*86b0*/  FMUL R58, R70, R63 ;  /* 0x0000003f463a7220 */ /* 0x000fe20000400000 */
[C---:B------:R-:W-:Y:S01]  /*86c0*/  FFMA R55, R73.reuse, R130, R55 ;  /* 0x0000008249377223 */ /* 0x040fe20000000037 */
[C---:B------:R-:W-:Y:S01]  /*86d0*/  FFMA R56, R73.reuse, R127, R56 ;  /* 0x0000007f49387223 */ /* 0x040fe20000000038 */
[C---:B------:R-:W-:Y:S01]  /*86e0*/  FFMA R57, R73.reuse, R132, R57 ;  /* 0x0000008449397223 */ /* 0x040fe20000000039 */
[----:B------:R1:W-:Y:S01]  /*86f0*/  STS.128 [R176+0xa010], R16 ;  /* 0x00a01010b0007388 */ /* 0x0003e20000000c00 */
[----:B------:R-:W-:Y:S01]  /*8700*/  F2FP.SATFINITE.E5M2.F32.PACK_AB_MERGE_C R33, R36, R35, R37 ;  /* 0x000000232421723e */ /* 0x000fe20004806025 */
[C---:B------:R-:W-:Y:S01]  /*8710*/  FFMA R58, R73.reuse, R129, R58 ;  /* 0x00000081493a7223 */ /* 0x040fe2000000003a */
[----:B------:R-:W-:Y:S01]  /*8720*/  F2FP.SATFINITE.E5M2.F32.PACK_AB_MERGE_C R34, R42, R41, RZ ;  /* 0x000000292a22723e */ /* 0x000fe200048060ff */
[C---:B------:R-:W-:Y:S01]  /*8730*/  FFMA R59, R73.reuse, R72, R59 ;  /* 0x00000048493b7223 */ /* 0x040fe2000000003b */
[----:B------:R-:W-:Y:S01]  /*8740*/  F2FP.SATFINITE.E5M2.F32.PACK_AB_MERGE_C R35, R46, R45, RZ ;  /* 0x0000002d2e23723e */ /* 0x000fe200048060ff */
        /* <DEDUP_REMOVED lines=25> */
[----:B------:R-:W-:Y:S02]  /*88e0*/  UIADD3 UR4, UP0, UPT, UR62, 0x680, URZ ;  /* 0x000006803e047890 */ /* 0x000fe4000ff1e0ff */
[----:B------:R-:W-:Y:S02]  /*88f0*/  UIADD3 UR9, UPT, UPT, UR49, 0x40, URZ ;  /* 0x0000004031097890 */ /* 0x000fe4000fffe0ff */
[----:B------:R-:W-:Y:S02]  /*8900*/  UIADD3 UR8, UPT, UPT, UR44, 0xa200, URZ ;  /* 0x0000a2002c087890 */ /* 0x000fe4000fffe0ff */
[----:B------:R-:W-:Y:S01]  /*8910*/  UIADD3.X UR5, UPT, UPT, URZ, UR63, URZ, UP0, !UPT ;  /* 0x0000003fff057290 */ /* 0x000fe200087fe4ff */
[----:B------:R-:W-:Y:S01]  /*8920*/  UMOV UR10, UR50 ;  /* 0x00000032000a7c82 */ /* 0x000fe20008000000 */
[----:B------:R-:W-:Y:S07]  /*8930*/  UMOV UR11, UR36 ;  /* 0x00000024000b7c82 */ /* 0x000fee0008000000 */
[----:B------:R2:W-:Y:S01]  /*8940*/  UTMASTG.3D [UR8], [UR4] ;  /* 0x00000008040073b5 */ /* 0x0005e20008010000 */
[----:B------:R0:W-:Y:S01]  /*8950*/  UTMACMDFLUSH ;  /* 0x00000000000079b7 */ /* 0x0001e20000000000 */
[----:B--2---:R-:W-:Y:S04]  /*8960*/  DEPBAR.LE SB0, 0x1 ;  /* 0x000080400000791a */ /* 0x004fe80000000000 */
.L_x_113:
[----:B------:R-:W-:Y:S05]  /*8970*/  BSYNC.RECONVERGENT B0 ;  /* 0x0000000000007941 */ /* 0x000fea0003800200 */
.L_x_112:
        /* <DEDUP_REMOVED lines=17> */
.L_x_117:
[----:B------:R-:W-:Y:S05]  /*8a90*/  BSYNC B0 ;  /* 0x0000000000007941 */ /* 0x000fea0003800000 */
.L_x_116:
        /* <DEDUP_REMOVED lines=15> */
[----:B------:R-:W-:Y:S02]  /*8b90*/  SEL R0, RZ, 0x1, P0 ;  /* 0x00000001ff007807 */ /* 0x000fe40000000000 */
[----:B------:R-:W-:Y:S02]  /*8ba0*/  SEL R166, R166, RZ, P0 ;  /* 0x000000ffa6a67207 */ /* 0x000fe40000000000 */
[----:B------:R-:W-:Y:S01]  /*8bb0*/  LOP3.LUT R165, R165, R0, RZ, 0x3c, !PT ;  /* 0x00000000a5a57212 */ /* 0x000fe200078e3cff */
[----:B-----5:R2:W-:Y:S06]  /*8bc0*/  SYNCS.ARRIVE.TRANS64.RED.A1T0 RZ, [R2+URZ], RZ ;  /* 0x000000ff02ff79a7 */ /* 0x0205ec00081004ff */
.L_x_115:
[----:B------:R-:W-:Y:S05]  /*8bd0*/  BSYNC B1 ;  /* 0x0000000000017941 */ /* 0x000fea0003800000 */
.L_x_114:
[----:B------:R-:W-:Y:S01]  /*8be0*/  VIADD R0, R71, 0x80 ;  /* 0x0000008047007836 */ /* 0x000fe20000000000 */
[----:B------:R-:W-:Y:S04]  /*8bf0*/  BSSY.RECONVERGENT B6, `(.L_x_119) ;  /* 0x0000015000067945 */ /* 0x000fe80003800200 */
[----:B------:R-:W-:Y:S04]  /*8c00*/  SHF.R.U32.HI R0, RZ, 0x15, R0 ;  /* 0x00000015ff007819 */ /* 0x000fe80000011600 */
[----:B------:R-:W-:Y:S11]  /*8c10*/  LOP3.LUT P0, RZ, R0, 0x3, R159, 0x48, !PT ;  /* 0x0000000300ff7812 */ /* 0x000ff6000780489f */
[----:B------:R-:W-:Y:S02]  /*8c20*/  @!UPT UIADD3 URZ, UPT, UPT, URZ, URZ, URZ ;  /* 0x000000fffffff290 */ /* 0x000fe4000fffe0ff */
[----:B------:R-:W-:Y:S05]  /*8c30*/  @!P0 BRA `(.L_x_120) ;  /* 0x0000000000408947 */ /* 0x000fea0003800000 */
[----:B------:R-:W5:Y:S01]  /*8c40*/  LDCU.64 UR8, c[0x4][0x78] ;  /* 0x01000f00ff0877ac */ /* 0x000f620008000a00 */
[----:B--2---:R-:W-:Y:S01]  /*8c50*/  MOV R3, 0x0 ;  /* 0x0000000000037802 */ /* 0x004fe20000000f00 */
[----:B------:R-:W-:Y:S02]  /*8c60*/  HFMA2 R12, -RZ, RZ, 0, 5.9604644775390625e-08 ;  /* 0x00000001ff0c7431 */ /* 0x000fe400000001ff */
[----:B------:R-:W-:Y:S02]  /*8c70*/  IMAD.MOV.U32 R8, RZ, RZ, 0x192 ;  /* 0x00000192ff087424 */ /* 0x000fe400078e00ff */
[----:B------:R-:W-:Y:S01]  /*8c80*/  IMAD.MOV.U32 R13, RZ, RZ, RZ ;  /* 0x000000ffff0d7224 */ /* 0x000fe200078e00ff */
[----:B------:R-:W2:Y:S01]  /*8c90*/  LDCU.64 UR6, c[0x4][0x80] ;  /* 0x01001000ff0677ac */ /* 0x000ea20008000a00 */
[----:B------:R-:W1:Y:S01]  /*8ca0*/  LDC.64 R2, c[0x4][R3] ;  /* 0x0100000003027b82 */ /* 0x000e620000000a00 */
[----:B------:R-:W3:Y:S01]  /*8cb0*/  LDCU.64 UR4, c[0x4][0x18] ;  /* 0x01000300ff0477ac */ /* 0x000ee20008000a00 */
[----:B-----5:R-:W-:Y:S01]  /*8cc0*/  MOV R5, UR9 ;  /* 0x0000000900057c02 */ /* 0x020fe20008000f00 */
[----:B------:R-:W-:Y:S01]  /*8cd0*/  IMAD.U32 R4, RZ, RZ, UR8 ;  /* 0x00000008ff047e24 */ /* 0x000fe2000f8e00ff */
[----:B--2---:R-:W-:Y:S01]  /*8ce0*/  MOV R7, UR7 ;  /* 0x0000000700077c02 */ /* 0x004fe20008000f00 */
[----:B------:R-:W-:Y:S01]  /*8cf0*/  IMAD.U32 R6, RZ, RZ, UR6 ;  /* 0x00000006ff067e24 */ /* 0x000fe2000f8e00ff */
[----:B---3--:R-:W-:Y:S01]  /*8d00*/  MOV R11, UR5 ;  /* 0x00000005000b7c02 */ /* 0x008fe20008000f00 */
[----:B------:R-:W-:Y:S02]  /*8d10*/  IMAD.U32 R10, RZ, RZ, UR4 ;  /* 0x00000004ff0a7e24 */ /* 0x000fe4000f8e00ff */
[----:B------:R-:W-:Y:S07]  /*8d20*/  LEPC R20, `(.L_x_120) ;  /* 0x000000001014794e */ /* 0x000fee0000000000 */
[----:B-1--4-:R-:W-:Y:S05]  /*8d30*/  CALL.ABS.NOINC R2 ;  /* 0x0000000002007343 */ /* 0x012fea0003c00000 */
.L_x_120:
[----:B------:R-:W-:Y:S05]  /*8d40*/  BSYNC.RECONVERGENT B6 ;  /* 0x0000000000067941 */ /* 0x000fea0003800200 */
.L_x_119:
[----:B--23--:R-:W-:Y:S01]  /*8d50*/  F2FP.F16.E5M2.UNPACK_B R4, R141 ;  /* 0x0000008dff04723e */ /* 0x00cfe200020004ff */
        /* <DEDUP_REMOVED lines=13> */
[----:B----4-:R-:W-:Y:S01]  /*8e30*/  F2FP.F16.E5M2.UNPACK_B R117, R151.H1 ;  /* 0x00000097ff75723e */ /* 0x010fe200030004ff */
        /* <DEDUP_REMOVED lines=261> */
[----:B------:R-:W-:Y:S02]  /*9e90*/  UIADD3 UR4, UPT, UPT, UR44, 0x8200, URZ ;  /* 0x000082002c047890 */ /* 0x000fe4000fffe0ff */
[----:B------:R-:W-:Y:S01]  /*9ea0*/  UIADD3 UR9, UPT, UPT, UR49, 0x80, URZ ;  /* 0x0000008031097890 */ /* 0x000fe2000fffe0ff */
[----:B------:R-:W-:Y:S01]  /*9eb0*/  UMOV UR10, UR50 ;  /* 0x00000032000a7c82 */ /* 0x000fe20008000000 */
[----:B------:R-:W-:Y:S02]  /*9ec0*/  UMOV UR11, UR36 ;  /* 0x00000024000b7c82 */ /* 0x000fe40008000000 */
        /* <DEDUP_REMOVED lines=8> */
.L_x_122:
[----:B------:R-:W-:Y:S05]  /*9f50*/  BSYNC.RECONVERGENT B0 ;  /* 0x0000000000007941 */ /* 0x000fea0003800200 */
.L_x_121:
        /* <DEDUP_REMOVED lines=17> */
.L_x_126:
[----:B------:R-:W-:Y:S05]  /*a070*/  BSYNC B0 ;  /* 0x0000000000007941 */ /* 0x000fea0003800000 */
.L_x_125:
        /* <DEDUP_REMOVED lines=19> */
.L_x_124:
[----:B------:R-:W-:Y:S05]  /*a1b0*/  BSYNC B1 ;  /* 0x0000000000017941 */ /* 0x000fea0003800000 */
.L_x_123:
[----:B------:R-:W-:Y:S05]  /*a1c0*/  VIADD R0, R71, 0xc0 ;  /* 0x000000c047007836 */ /* 0x000fea0000000000 */
        /* <DEDUP_REMOVED lines=20> */
.L_x_128:
[----:B------:R-:W-:Y:S01]  /*a310*/  ISETP.NE.AND P0, PT, R174, RZ, PT ;  /* 0x000000ffae00720c */ /* 0x000fe20003f05270 */
[----:B------:R-:W-:Y:S05]  /*a320*/  WARPSYNC.ALL ;  /* 0x0000000000007948 */ /* 0x000fea0003800000 */
[----:B------:R-:W-:Y:S01]  /*a330*/  R2UR UR4, R71 ;  /* 0x00000000470472ca */ /* 0x000fe200000e0000 */
[----:B------:R-:W5:Y:S01]  /*a340*/  S2UR UR6, SR_CgaCtaId ;  /* 0x00000000000679c3 */ /* 0x000f620000008800 */
[----:B---3--:R-:W-:Y:S01]  /*a350*/  F2FP.F16.E5M2.UNPACK_B R11, R141 ;  /* 0x0000008dff0b723e */ /* 0x008fe200020004ff */
[----:B------:R-:W-:Y:S01]  /*a360*/  BSSY.RECONVERGENT B0, `(.L_x_129) ;  /* 0x000011c000007945 */ /* 0x000fe20003800200 */
[----:B------:R-:W-:Y:S02]  /*a370*/  F2FP.F16.E5M2.UNPACK_B R10, R142 ;  /* 0x0000008eff0a723e */ /* 0x000fe400020004ff */
[----:B------:R-:W-:Y:S01]  /*a380*/  F2FP.F16.E5M2.UNPACK_B R9, R143 ;  /* 0x0000008fff09723e */ /* 0x000fe200020004ff */
[--C-:B------:R-:W-:Y:S01]  /*a390*/  HADD2.F32 R74, -RZ, R11.reuse.H0_H0 ;  /* 0x2000000bff4a7230 */ /* 0x100fe20000004100 */
[----:B----4-:R-:W-:Y:S01]  /*a3a0*/  F2FP.F16.E5M2.UNPACK_B R8, R144 ;  /* 0x00000090ff08723e */ /* 0x010fe200020004ff */
[----:B------:R-:W-:Y:S01]  /*a3b0*/  HADD2.F32 R76, -RZ, R11.H1_H1 ;  /* 0x3000000bff4c7230 */ /* 0x000fe20000004100 */
[----:B------:R-:W-:Y:S01]  /*a3c0*/  F2FP.F16.E5M2.UNPACK_B R7, R145 ;  /* 0x00000091ff07723e */ /* 0x000fe200020004ff */
[--C-:B------:R-:W-:Y:S01]  /*a3d0*/  HADD2.F32 R77, -RZ, R10.reuse.H0_H0 ;  /* 0x2000000aff4d7230 */ /* 0x100fe20000004100 */
[----:B------:R-:W-:Y:S01]  /*a3e0*/  F2FP.F16.E5M2.UNPACK_B R6, R146 ;  /* 0x00000092ff06723e */ /* 0x000fe200020004ff */
[----:B------:R-:W-:Y:S01]  /*a3f0*/  HADD2.F32 R80, -RZ, R10.H1_H1 ;  /* 0x3000000aff507230 */ /* 0x000fe20000004100 */
[----:B------:R-:W-:Y:S01]  /*a400*/  F2FP.F16.E5M2.UNPACK_B R5, R147 ;  /* 0x00000093ff05723e */ /* 0x000fe200020004ff */
[--C-:B------:R-:W-:Y:S01]  /*a410*/  HADD2.F32 R81, -RZ, R9.reuse.H0_H0 ;  /* 0x20000009ff517230 */ /* 0x100fe20000004100 */
[----:B-1----:R-:W-:Y:S01]  /*a420*/  F2FP.F16.E5M2.UNPACK_B R4, R148 ;  /* 0x00000094ff04723e */ /* 0x002fe200020004ff */
[----:B------:R-:W-:Y:S01]  /*a430*/  HADD2.F32 R84, -RZ, R9.H1_H1 ;  /* 0x30000009ff547230 */ /* 0x000fe20000004100 */
[-C--:B--2---:R-:W-:Y:S01]  /*a440*/  F2FP.F16.E5M2.UNPACK_B R2, R140.reuse ;  /* 0x0000008cff02723e */ /* 0x084fe200020004ff */
[--C-:B------:R-:W-:Y:S01]  /*a450*/  HADD2.F32 R85, -RZ, R8.reuse.H0_H0 ;  /* 0x20000008ff557230 */ /* 0x100fe20000004100 */
[----:B------:R-:W-:Y:S01]  /*a460*/  F2FP.F16.E5M2.UNPACK_B R140, R140.H1 ;  /* 0x0000008cff8c723e */ /* 0x000fe200030004ff */
[----:B------:R-:W-:Y:S01]  /*a470*/  HADD2.F32 R87, -RZ, R8.H1_H1 ;  /* 0x30000008ff577230 */ /* 0x000fe20000004100 */
[----:B------:R-:W-:Y:S01]  /*a480*/  F2FP.F16.E5M2.UNPACK_B R141, R141.H1 ;  /* 0x0000008dff8d723e */ /* 0x000fe200030004ff */
[--C-:B------:R-:W-:Y:S01]  /*a490*/  HADD2.F32 R90, -RZ, R7.reuse.H0_H0 ;  /* 0x20000007ff5a7230 */ /* 0x100fe20000004100 */
[----:B------:R-:W-:Y:S01]  /*a4a0*/  F2FP.F16.E5M2.UNPACK_B R142, R142.H1 ;  /* 0x0000008eff8e723e */ /* 0x000fe200030004ff */
[----:B------:R-:W-:Y:S01]  /*a4b0*/  HADD2.F32 R91, -RZ, R7.H1_H1 ;  /* 0x30000007ff5b7230 */ /* 0x000fe20000004100 */
[----:B------:R-:W-:Y:S01]  /*a4c0*/  F2FP.F16.E5M2.UNPACK_B R143, R143.H1 ;  /* 0x0000008fff8f723e */ /* 0x000fe200030004ff */
[--C-:B------:R-:W-:Y:S01]  /*a4d0*/  HADD2.F32 R94, -RZ, R6.reuse.H0_H0 ;  /* 0x20000006ff5e7230 */ /* 0x100fe20000004100 */
[----:B------:R-:W-:Y:S01]  /*a4e0*/  R2UR UR5, R177 ;  /* 0x00000000b10572ca */ /* 0x000fe200000e0000 */
[----:B------:R-:W-:Y:S01]  /*a4f0*/  HADD2.F32 R95, -RZ, R6.H1_H1 ;  /* 0x30000006ff5f7230 */ /* 0x000fe20000004100 */
[----:B------:R-:W-:Y:S01]  /*a500*/  F2FP.F16.E5M2.UNPACK_B R107, R149 ;  /* 0x00000095ff6b723e */ /* 0x000fe200020004ff */
[--C-:B------:R-:W-:Y:S01]  /*a510*/  HADD2.F32 R98, -RZ, R5.reuse.H0_H0 ;  /* 0x20000005ff627230 */ /* 0x100fe20000004100 */
[----:B------:R-:W-:Y:S01]  /*a520*/  F2FP.F16.E5M2.UNPACK_B R111, R150 ;  /* 0x00000096ff6f723e */ /* 0x000fe200020004ff */
[----:B------:R-:W-:Y:S01]  /*a530*/  HADD2.F32 R99, -RZ, R5.H1_H1 ;  /* 0x30000005ff637230 */ /* 0x000fe20000004100 */
[----:B------:R-:W-:Y:S01]  /*a540*/  F2FP.F16.E5M2.UNPACK_B R115, R151 ;  /* 0x00000097ff73723e */ /* 0x000fe200020004ff */
[--C-:B------:R-:W-:Y:S01]  /*a550*/  HADD2.F32 R102, -RZ, R4.reuse.H0_H0 ;  /* 0x20000004ff667230 */ /* 0x100fe20000004100 */
[----:B------:R-:W-:Y:S01]  /*a560*/  F2FP.F16.E5M2.UNPACK_B R119, R152 ;  /* 0x00000098ff77723e */ /* 0x000fe200020004ff */
[----:B------:R-:W-:Y:S01]  /*a570*/  HADD2.F32 R103, -RZ, R4.H1_H1 ;  /* 0x30000004ff677230 */ /* 0x000fe20000004100 */
[----:B------:R-:W-:Y:S01]  /*a580*/  F2FP.F16.E5M2.UNPACK_B R123, R153 ;  /* 0x00000099ff7b723e */ /* 0x000fe200020004ff */
[----:B------:R-:W1:Y:S01]  /*a590*/  LDTM.x64 R4, tmem[UR4+0xc0] ;  /* 0x0000c004000479ee */ /* 0x000e620008340000 */
[--C-:B------:R-:W-:Y:S01]  /*a5a0*/  HADD2.F32 R0, -RZ, R2.reuse.H0_H0 ;  /* 0x20000002ff007230 */ /* 0x100fe20000004100 */
[----:B------:R-:W-:Y:S01]  /*a5b0*/  NOP ;  /* 0x0000000000007918 */ /* 0x000fe20000000000 */
[----:B------:R-:W-:Y:S01]  /*a5c0*/  UIADD3 UR4, UPT, UPT, UR5, 0xb0, URZ ;  /* 0x000000b005047890 */ /* 0x000fe2000fffe0ff */
[----:B------:R-:W-:Y:S01]  /*a5d0*/  HADD2.F32 R2, -RZ, R2.H1_H1 ;  /* 0x30000002ff027230 */ /* 0x000fe20000004100 */
[----:B------:R-:W-:Y:S01]  /*a5e0*/  F2FP.F16.E5M2.UNPACK_B R127, R154 ;  /* 0x0000009aff7f723e */ /* 0x000fe200020004ff */
[----:B------:R-:W-:Y:S01]  /*a5f0*/  HADD2.F32 R78, -RZ, R141.H1_H1 ;  /* 0x3000008dff4e7230 */ /* 0x000fe20000004100 */
[----:B------:R-:W-:Y:S01]  /*a600*/  F2FP.F16.E5M2.UNPACK_B R130, R155 ;  /* 0x0000009bff82723e */ /* 0x000fe200020004ff */
        /* <DEDUP_REMOVED lines=16> */
[----:B-----5:R-:W-:Y:S01]  /*a710*/  UPRMT UR4, UR6, 0x654, UR4 ;  /* 0x0000065406047896 */ /* 0x020fe20008000004 */
[C---:B-1----:R-:W-:Y:S01]  /*a720*/  FMUL R4, R70.reuse, R4 ;  /* 0x0000000446047220 */ /* 0x042fe20000400000 */
[C---:B------:R-:W-:Y:S01]  /*a730*/  FMUL R5, R70.reuse, R5 ;  /* 0x0000000546057220 */ /* 0x040fe20000400000 */
[--C-:B------:R-:W-:Y:S02]  /*a740*/  HADD2.F32 R3, -RZ, R140.reuse.H0_H0 ;  /* 0x2000008cff037230 */ /* 0x100fe40000004100 */
[C---:B------:R-:W-:Y:S01]  /*a750*/  FMUL R8, R70.reuse, R8 ;  /* 0x0000000846087220 */ /* 0x040fe20000400000 */
[C---:B------:R-:W-:Y:S01]  /*a760*/  FFMA R4, R73.reuse, R0, R4 ;  /* 0x0000000049047223 */ /* 0x040fe20000000004 */
[C---:B------:R-:W-:Y:S01]  /*a770*/  FFMA R5, R73.reuse, R2, R5 ;  /* 0x0000000249057223 */ /* 0x040fe20000000005 */
[C---:B------:R-:W-:Y:S01]  /*a780*/  FMUL R9, R70.reuse, R9 ;  /* 0x0000000946097220 */ /* 0x040fe20000400000 */
[C---:B------:R-:W-:Y:S01]  /*a790*/  FMUL R12, R70.reuse, R12 ;  /* 0x0000000c460c7220 */ /* 0x040fe20000400000 */
[----:B------:R-:W-:Y:S01]  /*a7a0*/  SYNCS.ARRIVE.TRANS64.RED.A1T0 RZ, [UR4], RZ ;  /* 0x000000ffffff79a7 */ /* 0x000fe20008100404 */
[C---:B------:R-:W-:Y:S01]  /*a7b0*/  FMUL R13, R70.reuse, R13 ;  /* 0x0000000d460d7220 */ /* 0x040fe20000400000 */
[C---:B------:R-:W-:Y:S01]  /*a7c0*/  FMUL R16, R70.reuse, R16 ;  /* 0x0000001046107220 */ /* 0x040fe20000400000 */
[C---:B------:R-:W-:Y:S01]  /*a7d0*/  FMUL R17, R70.reuse, R17 ;  /* 0x0000001146117220 */ /* 0x040fe20000400000 */
[C---:B------:R-:W-:Y:S01]  /*a7e0*/  FMUL R0, R70.reuse, R20 ;  /* 0x0000001446007220 */ /* 0x040fe20000400000 */
[C---:B------:R-:W-:Y:S01]  /*a7f0*/  FMUL R2, R70.reuse, R21 ;  /* 0x0000001546027220 */ /* 0x040fe20000400000 */
[C---:B------:R-:W-:Y:S01]  /*a800*/  FMUL R21, R70.reuse, R28 ;  /* 0x0000001c46157220 */ /* 0x040fe20000400000 */
[----:B------:R-:W-:Y:S02]  /*a810*/  HADD2.F32 R122, -RZ, R123.H0_H0 ;  /* 0x2000007bff7a7230 */ /* 0x000fe40000004100 */
[C---:B------:R-:W-:Y:S01]  /*a820*/  FMUL R6, R70.reuse, R6 ;  /* 0x0000000646067220 */ /* 0x040fe20000400000 */
[----:B------:R-:W-:Y:S02]  /*a830*/  HADD2.F32 R72, -RZ, R140.H1_H1 ;  /* 0x3000008cff487230 */ /* 0x000fe40000004100 */
[C---:B------:R-:W-:Y:S01]  /*a840*/  FMUL R7, R70.reuse, R7 ;  /* 0x0000000746077220 */ /* 0x040fe20000400000 */
[----:B------:R-:W-:Y:S02]  /*a850*/  HADD2.F32 R75, -RZ, R141.H0_H0 ;  /* 0x2000008dff4b7230 */ /* 0x000fe40000004100 */
[C---:B------:R-:W-:Y:S01]  /*a860*/  FFMA R6, R73.reuse, R3, R6 ;  /* 0x0000000349067223 */ /* 0x040fe20000000006 */
[----:B------:R-:W-:Y:S02]  /*a870*/  HADD2.F32 R123, -RZ, R123.H1_H1 ;  /* 0x3000007bff7b7230 */ /* 0x000fe40000004100 */
[C---:B------:R-:W-:Y:S01]  /*a880*/  FFMA R7, R73.reuse, R72, R7 ;  /* 0x0000004849077223 */ /* 0x040fe20000000007 */
[C---:B------:R-:W-:Y:S01]  /*a890*/  FFMA R8, R73.reuse, R74, R8 ;  /* 0x0000004a49087223 */ /* 0x040fe20000000008 */
[----:B------:R-:W-:Y:S01]  /*a8a0*/  FFMA R9, R73, R76, R9 ;  /* 0x0000004c49097223 */ /* 0x000fe20000000009 */
[--C-:B------:R-:W-:Y:S02]  /*a8b0*/  HADD2.F32 R126, -RZ, R127.reuse.H0_H0 ;  /* 0x2000007fff7e7230 */ /* 0x100fe40000004100 */
[C---:B------:R-:W-:Y:S01]  /*a8c0*/  FMUL R10, R70.reuse, R10 ;  /* 0x0000000a460a7220 */ /* 0x040fe20000400000 */
[----:B------:R-:W-:Y:S01]  /*a8d0*/  F2FP.SATFINITE.E5M2.F32.PACK_AB_MERGE_C R76, R7, R6, RZ ;  /* 0x00000006074c723e */ /* 0x000fe200048060ff */
[C---:B------:R-:W-:Y:S01]  /*a8e0*/  FMUL R7, R70.reuse, R24 ;  /* 0x0000001846077220 */ /* 0x040fe20000400000 */
[----:B------:R-:W-:Y:S02]  /*a8f0*/  HADD2.F32 R127, -RZ, R127.H1_H1 ;  /* 0x3000007fff7f7230 */ /* 0x000fe40000004100 */
[C---:B------:R-:W-:Y:S01]  /*a900*/  FFMA R10, R73.reuse, R75, R10 ;  /* 0x0000004b490a7223 */ /* 0x040fe2000000000a */
[----:B------:R-:W-:Y:S02]  /*a910*/  HADD2.F32 R72, -RZ, R130.H0_H0 ;  /* 0x20000082ff487230 */ /* 0x000fe40000004100 */
[C---:B------:R-:W-:Y:S01]  /*a920*/  FMUL R11, R70.reuse, R11 ;  /* 0x0000000b460b7220 */ /* 0x040fe20000400000 */
[--C-:B------:R-:W-:Y:S02]  /*a930*/  HADD2.F32 R79, -RZ, R142.reuse.H0_H0 ;  /* 0x2000008eff4f7230 */ /* 0x100fe40000004100 */
[C---:B------:R-:W-:Y:S01]  /*a940*/  FMUL R14, R70.reuse, R14 ;  /* 0x0000000e460e7220 */ /* 0x040fe20000400000 */
[----:B------:R-:W-:Y:S02]  /*a950*/  HADD2.F32 R82, -RZ, R142.H1_H1 ;  /* 0x3000008eff527230 */ /* 0x000fe40000004100 */
[C---:B------:R-:W-:Y:S01]  /*a960*/  FFMA R11, R73.reuse, R78, R11 ;  /* 0x0000004e490b7223 */ /* 0x040fe2000000000b */
[C---:B------:R-:W-:Y:S01]  /*a970*/  FFMA R12, R73.reuse, R77, R12 ;  /* 0x0000004d490c7223 */ /* 0x040fe2000000000c */
[C---:B------:R-:W-:Y:S01]  /*a980*/  FFMA R13, R73.reuse, R80, R13 ;  /* 0x00000050490d7223 */ /* 0x040fe2000000000d */
[----:B------:R-:W-:Y:S01]  /*a990*/  FFMA R14, R73, R79, R14 ;  /* 0x0000004f490e7223 */ /* 0x000fe2000000000e */
[----:B------:R-:W-:Y:S01]  /*a9a0*/  HADD2.F32 R75, -RZ, R130.H1_H1 ;  /* 0x30000082ff4b7230 */ /* 0x000fe20000004100 */
[----:B------:R-:W-:Y:S01]  /*a9b0*/  F2FP.SATFINITE.E5M2.F32.PACK_AB_MERGE_C R78, R11, R10, RZ ;  /* 0x0000000a0b4e723e */ /* 0x000fe200048060ff */
[C---:B------:R-:W-:Y:S01]  /*a9c0*/  FMUL R10, R70.reuse, R25 ;  /* 0x00000019460a7220 */ /* 0x040fe20000400000 */
[C---:B------:R-:W-:Y:S01]  /*a9d0*/  FMUL R25, R70.reuse, R32 ;  /* 0x0000002046197220 */ /* 0x040fe20000400000 */
        /* <DEDUP_REMOVED lines=8> */
[C---:B------:R-:W-:Y:S01]  /*aa60*/  FMUL R19, R70.reuse, R19 ;  /* 0x0000001346137220 */ /* 0x040fe20000400000 */
[--C-:B------:R-:W-:Y:S01]  /*aa70*/  HADD2.F32 R88, -RZ, R144.reuse.H0_H0 ;  /* 0x20000090ff587230 */ /* 0x100fe20000004100 */
[----:B------:R-:W-:Y:S01]  /*aa80*/  F2FP.SATFINITE.E5M2.F32.PACK_AB_MERGE_C R14, R15, R14, RZ ;  /* 0x0000000e0f0e723e */ /* 0x000fe200048060ff */
[----:B------:R-:W-:Y:S02]  /*aa90*/  HADD2.F32 R89, -RZ, R144.H1_H1 ;  /* 0x30000090ff597230 */ /* 0x000fe40000004100 */
[C---:B------:R-:W-:Y:S01]  /*aaa0*/  FFMA R19, R73.reuse, R86, R19 ;  /* 0x0000005649137223 */ /* 0x040fe20000000013 */
[C---:B------:R-:W-:Y:S01]  /*aab0*/  FFMA R0, R73.reuse, R85, R0 ;  /* 0x0000005549007223 */ /* 0x040fe20000000000 */
[----:B------:R-:W-:Y:S01]  /*aac0*/  FFMA R2, R73, R87, R2 ;  /* 0x0000005749027223 */ /* 0x000fe20000000002 */
[C---:B------:R-:W-:Y:S01]  /*aad0*/  FMUL R3, R70.reuse, R22 ;  /* 0x0000001646037220 */ /* 0x040fe20000400000 */
[C---:B------:R-:W-:Y:S01]  /*aae0*/  FMUL R22, R70.reuse, R29 ;  /* 0x0000001d46167220 */ /* 0x040fe20000400000 */
[----:B------:R-:W-:Y:S01]  /*aaf0*/  F2FP.SATFINITE.E5M2.F32.PACK_AB_MERGE_C R18, R19, R18, RZ ;  /* 0x000000121312723e */ /* 0x000fe200048060ff */
[C---:B------:R-:W-:Y:S01]  /*ab00*/  FMUL R29, R70.reuse, R36 ;  /* 0x00000024461d7220 */ /* 0x040fe20000400000 */
[C---:B------:R-:W-:Y:S01]  /*ab10*/  FFMA R3, R73.reuse, R88, R3 ;  /* 0x0000005849037223 */ /* 0x040fe20000000003 */
[C---:B------:R-:W-:Y:S01]  /*ab20*/  FMUL R6, R70.reuse, R23 ;  /* 0x0000001746067220 */ /* 0x040fe20000400000 */
[--C-:B------:R-:W-:Y:S02]  /*ab30*/  HADD2.F32 R92, -RZ, R145.reuse.H0_H0 ;  /* 0x20000091ff5c7230 */ /* 0x100fe40000004100 */
[C---:B------:R-:W-:Y:S01]  /*ab40*/  FMUL R11, R70.reuse, R26 ;  /* 0x0000001a460b7220 */ /* 0x040fe20000400000 */
[----:B------:R-:W-:Y:S02]  /*ab50*/  HADD2.F32 R93, -RZ, R145.H1_H1 ;  /* 0x30000091ff5d7230 */ /* 0x000fe40000004100 */
[C---:B------:R-:W-:Y:S01]  /*ab60*/  FFMA R6, R73.reuse, R89, R6 ;  /* 0x0000005949067223 */ /* 0x040fe20000000006 */
[C---:B------:R-:W-:Y:S01]  /*ab70*/  FFMA R7, R73.reuse, R90, R7 ;  /* 0x0000005a49077223 */ /* 0x040fe20000000007 */
[C---:B------:R-:W-:Y:S01]  /*ab80*/  FFMA R10, R73.reuse, R91, R10 ;  /* 0x0000005b490a7223 */ /* 0x040fe2000000000a */
[C---:B------:R-:W-:Y:S01]  /*ab90*/  FFMA R11, R73.reuse, R92, R11 ;  /* 0x0000005c490b7223 */ /* 0x040fe2000000000b */
[----:B------:R-:W-:Y:S01]  /*aba0*/  FMUL R26, R70, R33 ;  /* 0x00000021461a7220 */ /* 0x000fe20000400000 */
[----:B------:R-:W-:Y:S01]  /*abb0*/  F2FP.SATFINITE.E5M2.F32.PACK_AB_MERGE_C R3, R6, R3, RZ ;  /* 0x000000030603723e */ /* 0x000fe200048060ff */
        /* <DEDUP_REMOVED lines=9> */
[C---:B------:R-:W-:Y:S01]  /*ac50*/  FMUL R30, R70.reuse, R37 ;  /* 0x00000025461e7220 */ /* 0x040fe20000400000 */
[C---:B------:R-:W-:Y:S01]  /*ac60*/  FMUL R37, R70.reuse, R44 ;  /* 0x0000002c46257220 */ /* 0x040fe20000400000 */
[C---:B------:R-:W-:Y:S01]  /*ac70*/  FMUL R24, R70.reuse, R31 ;  /* 0x0000001f46187220 */ /* 0x040fe20000400000 */
[--C-:B------:R-:W-:Y:S02]  /*ac80*/  HADD2.F32 R100, -RZ, R147.reuse.H0_H0 ;  /* 0x20000093ff647230 */ /* 0x100fe40000004100 */
[----:B------:R-:W-:Y:S01]  /*ac90*/  FMUL R27, R70, R34 ;  /* 0x00000022461b7220 */ /* 0x000fe20000400000 */
[----:B------:R-:W-:Y:S02]  /*aca0*/  HADD2.F32 R101, -RZ, R147.H1_H1 ;  /* 0x30000093ff657230 */ /* 0x000fe40000004100 */
[C---:B------:R-:W-:Y:S01]  /*acb0*/  FFMA R24, R73.reuse, R97, R24 ;  /* 0x0000006149187223 */ /* 0x040fe20000000018 */
[C---:B------:R-:W-:Y:S01]  /*acc0*/  FFMA R25, R73.reuse, R98, R25 ;  /* 0x0000006249197223 */ /* 0x040fe20000000019 */
[C---:B------:R-:W-:Y:S01]  /*acd0*/  FFMA R26, R73.reuse, R99, R26 ;  /* 0x00000063491a7223 */ /* 0x040fe2000000001a */
[----:B------:R-:W-:Y:S01]  /*ace0*/  F2FP.F16.E5M2.UNPACK_B R152, R152.H1 ;  /* 0x00000098ff98723e */ /* 0x000fe200030004ff */
[C---:B------:R-:W-:Y:S01]  /*acf0*/  FFMA R27, R73.reuse, R100, R27 ;  /* 0x00000064491b7223 */ /* 0x040fe2000000001b */
[----:B------:R-:W-:Y:S01]  /*ad00*/  F2FP.SATFINITE.E5M2.F32.PACK_AB_MERGE_C R6, R24, R23, RZ ;  /* 0x000000171806723e */ /* 0x000fe200048060ff */
[C---:B------:R-:W-:Y:S01]  /*ad10*/  FMUL R34, R70.reuse, R41 ;  /* 0x0000002946227220 */ /* 0x040fe20000400000 */
[C---:B------:R-:W-:Y:S01]  /*ad20*/  FMUL R41, R70.reuse, R48 ;  /* 0x0000003046297220 */ /* 0x040fe20000400000 */
[----:B------:R-:W-:Y:S01]  /*ad30*/  FMUL R28, R70, R35 ;  /* 0x00000023461c7220 */ /* 0x000fe20000400000 */
[----:B------:R-:W-:Y:S01]  /*ad40*/  F2FP.F16.E5M2.UNPACK_B R153, R153.H1 ;  /* 0x00000099ff99723e */ /* 0x000fe200030004ff */
[--C-:B------:R-:W-:Y:S01]  /*ad50*/  HADD2.F32 R104, -RZ, R148.reuse.H0_H0 ;  /* 0x20000094ff687230 */ /* 0x100fe20000004100 */
[----:B------:R-:W-:Y:S01]  /*ad60*/  F2FP.SATFINITE.E5M2.F32.PACK_AB_MERGE_C R6, R22, R21, R6 ;  /* 0x000000151606723e */ /* 0x000fe20004806006 */
[C---:B------:R-:W-:Y:S01]  /*ad70*/  FFMA R28, R73.reuse, R101, R28 ;  /* 0x00000065491c7223 */ /* 0x040fe2000000001c */
[C---:B------:R-:W-:Y:S01]  /*ad80*/  FFMA R29, R73.reuse, R102, R29 ;  /* 0x00000066491d7223 */ /* 0x040fe2000000001d */
[C---:B------:R-:W-:Y:S01]  /*ad90*/  FFMA R30, R73.reuse, R103, R30 ;  /* 0x00000067491e7223 */ /* 0x040fe2000000001e */
[----:B------:R-:W-:Y:S02]  /*ada0*/  HADD2.F32 R105, -RZ, R148.H1_H1 ;  /* 0x30000094ff697230 */ /* 0x000fe40000004100 */
[C---:B------:R-:W-:Y:S01]  /*adb0*/  FMUL R31, R70.reuse, R38 ;  /* 0x00000026461f7220 */ /* 0x040fe20000400000 */
[----:B------:R-:W-:Y:S01]  /*adc0*/  F2FP.F16.E5M2.UNPACK_B R154, R154.H1 ;  /* 0x0000009aff9a723e */ /* 0x000fe200030004ff */
[C---:B------:R-:W-:Y:S01]  /*add0*/  FMUL R38, R70.reuse, R45 ;  /* 0x0000002d46267220 */ /* 0x040fe20000400000 */
[C---:B------:R-:W-:Y:S01]  /*ade0*/  FMUL R45, R70.reuse, R52 ;  /* 0x00000034462d7220 */ /* 0x040fe20000400000 */
[----:B------:R-:W-:Y:S01]  /*adf0*/  F2FP.F16.E5M2.UNPACK_B R155, R155.H1 ;  /* 0x0000009bff9b723e */ /* 0x000fe200030004ff */
[----:B------:R-:W-:Y:S01]  /*ae00*/  FFMA R31, R73, R104, R31 ;  /* 0x00000068491f7223 */ /* 0x000fe2000000001f */
[----:B------:R-:W-:Y:S01]  /*ae10*/  FMUL R52, R70, R59 ;  /* 0x0000003b46347220 */ /* 0x000fe20000400000 */
[----:B------:R-:W-:Y:S01]  /*ae20*/  IADD3 R68, PT, PT, R68, 0x1, RZ ;  /* 0x0000000144447810 */ /* 0x000fe20007ffe0ff */
[C---:B------:R-:W-:Y:S01]  /*ae30*/  FMUL R59, R70.reuse, R66 ;  /* 0x00000042463b7220 */ /* 0x040fe20000400000 */
[----:B------:R-:W-:Y:S01]  /*ae40*/  F2FP.SATFINITE.E5M2.F32.PACK_AB_MERGE_C R66, R13, R12, R14 ;  /* 0x0000000c0d42723e */ /* 0x000fe2000480600e */
[C---:B------:R-:W-:Y:S01]  /*ae50*/  FMUL R32, R70.reuse, R39 ;  /* 0x0000002746207220 */ /* 0x040fe20000400000 */
[--C-:B------:R-:W-:Y:S02]  /*ae60*/  HADD2.F32 R108, -RZ, R149.reuse.H0_H0 ;  /* 0x20000095ff6c7230 */ /* 0x100fe40000004100 */
[C---:B------:R-:W-:Y:S01]  /*ae70*/  FMUL R35, R70.reuse, R42 ;  /* 0x0000002a46237220 */ /* 0x040fe20000400000 */
[----:B------:R-:W-:Y:S02]  /*ae80*/  HADD2.F32 R109, -RZ, R149.H1_H1 ;  /* 0x30000095ff6d7230 */ /* 0x000fe40000004100 */
[C---:B------:R-:W-:Y:S01]  /*ae90*/  FFMA R32, R73.reuse, R105, R32 ;  /* 0x0000006949207223 */ /* 0x040fe20000000020 */
[----:B------:R-:W-:Y:S01]  /*aea0*/  FMUL R36, R70, R43 ;  /* 0x0000002b46247220 */ /* 0x000fe20000400000 */
[C---:B------:R-:W-:Y:S01]  /*aeb0*/  FFMA R33, R73.reuse, R106, R33 ;  /* 0x0000006a49217223 */ /* 0x040fe20000000021 */
[C---:B------:R-:W-:Y:S01]  /*aec0*/  FFMA R34, R73.reuse, R107, R34 ;  /* 0x0000006b49227223 */ /* 0x040fe20000000022 */
[--C-:B------:R-:W-:Y:S01]  /*aed0*/  HADD2.F32 R112, -RZ, R150.reuse.H0_H0 ;  /* 0x20000096ff707230 */ /* 0x100fe20000004100 */
[----:B------:R-:W-:Y:S01]  /*aee0*/  F2FP.SATFINITE.E5M2.F32.PACK_AB_MERGE_C R32, R32, R31, RZ ;  /* 0x0000001f2020723e */ /* 0x000fe200048060ff */
[C---:B------:R-:W-:Y:S01]  /*aef0*/  FFMA R35, R73.reuse, R108, R35 ;  /* 0x0000006c49237223 */ /* 0x040fe20000000023 */
[----:B------:R-:W-:Y:S02]  /*af00*/  HADD2.F32 R113, -RZ, R150.H1_H1 ;  /* 0x30000096ff717230 */ /* 0x000fe40000004100 */
[----:B------:R-:W-:Y:S01]  /*af10*/  FMUL R39, R70, R46 ;  /* 0x0000002e46277220 */ /* 0x000fe20000400000 */
[----:B------:R-:W-:Y:S01]  /*af20*/  F2FP.SATFINITE.E5M2.F32.PACK_AB_MERGE_C R32, R30, R29, R32 ;  /* 0x0000001d1e20723e */ /* 0x000fe20004806020 */
[C---:B------:R-:W-:Y:S01]  /*af30*/  FFMA R36, R73.reuse, R109, R36 ;  /* 0x0000006d49247223 */ /* 0x040fe20000000024 */
[C---:B------:R-:W-:Y:S01]  /*af40*/  FMUL R40, R70.reuse, R47 ;  /* 0x0000002f46287220 */ /* 0x040fe20000400000 */
[C---:B------:R-:W-:Y:S01]  /*af50*/  FFMA R37, R73.reuse, R110, R37 ;  /* 0x0000006e49257223 */ /* 0x040fe20000000025 */
[C---:B------:R-:W-:Y:S01]  /*af60*/  FFMA R38, R73.reuse, R111, R38 ;  /* 0x0000006f49267223 */ /* 0x040fe20000000026 */
[C---:B------:R-:W-:Y:S01]  /*af70*/  FMUL R42, R70.reuse, R49 ;  /* 0x00000031462a7220 */ /* 0x040fe20000400000 */
        /* <DEDUP_REMOVED lines=8> */
[C---:B------:R-:W-:Y:S01]  /*b000*/  FMUL R57, R70.reuse, R64 ;  /* 0x0000004046397220 */ /* 0x040fe20000400000 */
[----:B------:R-:W-:Y:S01]  /*b010*/  FFMA R42, R73, R115, R42 ;  /* 0x00000073492a7223 */ /* 0x000fe2000000002a */
[C---:B------:R-:W-:Y:S01]  /*b020*/  FMUL R46, R70.reuse, R53 ;  /* 0x00000035462e7220 */ /* 0x040fe20000400000 */
[--C-:B------:R-:W-:Y:S01]  /*b030*/  HADD2.F32 R120, -RZ, R152.reuse.H0_H0 ;  /* 0x20000098ff787230 */ /* 0x100fe20000004100 */
[----:B------:R-:W-:Y:S01]  /*b040*/  F2FP.SATFINITE.E5M2.F32.PACK_AB_MERGE_C R64, R5, R4, R76 ;  /* 0x000000040540723e */ /* 0x000fe2000480604c */
[C---:B------:R-:W-:Y:S01]  /*b050*/  FMUL R51, R70.reuse, R58 ;  /* 0x0000003a46337220 */ /* 0x040fe20000400000 */
[C---:B------:R-:W-:Y:S01]  /*b060*/  FMUL R53, R70.reuse, R60 ;  /* 0x0000003c46357220 */ /* 0x040fe20000400000 */
[C---:B------:R-:W-:Y:S01]  /*b070*/  FFMA R43, R73.reuse, R116, R43 ;  /* 0x00000074492b7223 */ /* 0x040fe2000000002b */
[----:B------:R-:W-:Y:S02]  /*b080*/  HADD2.F32 R121, -RZ, R152.H1_H1 ;  /* 0x30000098ff797230 */ /* 0x000fe40000004100 */
[C---:B------:R-:W-:Y:S01]  /*b090*/  FMUL R47, R70.reuse, R54 ;  /* 0x00000036462f7220 */ /* 0x040fe20000400000 */
[C---:B------:R-:W-:Y:S01]  /*b0a0*/  FMUL R58, R70.reuse, R65 ;  /* 0x00000041463a7220 */ /* 0x040fe20000400000 */
[----:B------:R-:W-:Y:S01]  /*b0b0*/  FMUL R60, R70, R67 ;  /* 0x00000043463c7220 */ /* 0x000fe20000400000 */
[----:B------:R-:W-:Y:S01]  /*b0c0*/  F2FP.SATFINITE.E5M2.F32.PACK_AB_MERGE_C R5, R20, R11, RZ ;  /* 0x0000000b1405723e */ /* 0x000fe200048060ff */
[----:B------:R-:W-:Y:S01]  /*b0d0*/  FFMA R44, R73, R117, R44 ;  /* 0x00000075492c7223 */ /* 0x000fe2000000002c */
[C---:B------:R-:W-:Y:S01]  /*b0e0*/  FMUL R48, R70.reuse, R55 ;  /* 0x0000003746307220 */ /* 0x040fe20000400000 */
[----:B------:R-:W-:Y:S01]  /*b0f0*/  F2FP.SATFINITE.E5M2.F32.PACK_AB_MERGE_C R65, R9, R8, R78 ;  /* 0x000000080941723e */ /* 0x000fe2000480604e */
[----:B------:R-:W-:Y:S01]  /*b100*/  FFMA R45, R73, R118, R45 ;  /* 0x00000076492d7223 */ /* 0x000fe2000000002d */
[----:B------:R-:W-:Y:S01]  /*b110*/  F2FP.SATFINITE.E5M2.F32.PACK_AB_MERGE_C R67, R17, R16, R18 ;  /* 0x000000101143723e */ /* 0x000fe20004806012 */
[----:B------:R-:W-:Y:S01]  /*b120*/  FMUL R49, R70, R56 ;  /* 0x0000003846317220 */ /* 0x000fe20000400000 */
[C---:B------:R-:W-:Y:S01]  /*b130*/  FFMA R46, R73.reuse, R119, R46 ;  /* 0x00000077492e7223 */ /* 0x040fe2000000002e */
[--C-:B------:R-:W-:Y:S02]  /*b140*/  HADD2.F32 R124, -RZ, R153.reuse.H0_H0 ;  /* 0x20000099ff7c7230 */ /* 0x100fe40000004100 */
[C---:B------:R-:W-:Y:S01]  /*b150*/  FFMA R47, R73.reuse, R120, R47 ;  /* 0x00000078492f7223 */ /* 0x040fe2000000002f */
[----:B------:R1:W-:Y:S01]  /*b160*/  STS.128 [R137+UR44+0xa200], R64 ;  /* 0x00a2004089007988 */ /* 0x0003e20008000c2c */
[----:B------:R-:W-:Y:S01]  /*b170*/  HADD2.F32 R125, -RZ, R153.H1_H1 ;  /* 0x30000099ff7d7230 */ /* 0x000fe20000004100 */
[----:B------:R-:W-:Y:S01]  /*b180*/  F2FP.SATFINITE.E5M2.F32.PACK_AB_MERGE_C R5, R10, R7, R5 ;  /* 0x000000070a05723e */ /* 0x000fe20004806005 */
[C---:B------:R-:W-:Y:S01]  /*b190*/  FFMA R48, R73.reuse, R121, R48 ;  /* 0x0000007949307223 */ /* 0x040fe20000000030 */
[----:B------:R-:W-:Y:S01]  /*b1a0*/  F2FP.SATFINITE.E5M2.F32.PACK_AB_MERGE_C R7, R28, R27, RZ ;  /* 0x0000001b1c07723e */ /* 0x000fe200048060ff */
        /* <DEDUP_REMOVED lines=8> */
[----:B------:R-:W-:Y:S01]  /*b230*/  FMUL R56, R70, R63 ;  /* 0x0000003f46387220 */ /* 0x000fe20000400000 */
[----:B------:R-:W-:Y:S01]  /*b240*/  F2FP.SATFINITE.E5M2.F32.PACK_AB_MERGE_C R4, R2, R0, R3 ;  /* 0x000000000204723e */ /* 0x000fe20004806003 */
[C---:B------:R-:W-:Y:S01]  /*b250*/  FFMA R53, R73.reuse, R126, R53 ;  /* 0x0000007e49357223 */ /* 0x040fe20000000035 */
[----:B------:R-:W-:Y:S01]  /*b260*/  F2FP.SATFINITE.E5M2.F32.PACK_AB_MERGE_C R7, R26, R25, R7 ;  /* 0x000000191a07723e */ /* 0x000fe20004806007 */
[C---:B------:R-:W-:Y:S01]  /*b270*/  FFMA R54, R73.reuse, R127, R54 ;  /* 0x0000007f49367223 */ /* 0x040fe20000000036 */
[--C-:B------:R-:W-:Y:S02]  /*b280*/  HADD2.F32 R74, -RZ, R155.reuse.H0_H0 ;  /* 0x2000009bff4a7230 */ /* 0x100fe40000004100 */
[C---:B------:R-:W-:Y:S01]  /*b290*/  FFMA R55, R73.reuse, R128, R55 ;  /* 0x0000008049377223 */ /* 0x040fe20000000037 */
[----:B------:R-:W-:Y:S01]  /*b2a0*/  HADD2.F32 R131, -RZ, R155.H1_H1 ;  /* 0x3000009bff837230 */ /* 0x000fe20000004100 */
[----:B------:R1:W-:Y:S01]  /*b2b0*/  STS.128 [R176+0xa010], R4 ;  /* 0x00a01004b0007388 */ /* 0x0003e20000000c00 */
[----:B------:R-:W-:Y:S01]  /*b2c0*/  F2FP.SATFINITE.E5M2.F32.PACK_AB_MERGE_C R35, R36, R35, RZ ;  /* 0x000000232423723e */ /* 0x000fe200048060ff */
[C---:B------:R-:W-:Y:S01]  /*b2d0*/  FFMA R56, R73.reuse, R129, R56 ;  /* 0x0000008149387223 */ /* 0x040fe20000000038 */
[----:B------:R-:W-:Y:S01]  /*b2e0*/  F2FP.SATFINITE.E5M2.F32.PACK_AB_MERGE_C R39, R40, R39, RZ ;  /* 0x000000272827723e */ /* 0x000fe200048060ff */
[C---:B------:R-:W-:Y:S01]  /*b2f0*/  FFMA R57, R73.reuse, R72, R57 ;  /* 0x0000004849397223 */ /* 0x040fe20000000039 */
[----:B------:R-:W-:Y:S01]  /*b300*/  F2FP.SATFINITE.E5M2.F32.PACK_AB_MERGE_C R43, R44, R43, RZ ;  /* 0x0000002b2c2b723e */ /* 0x000fe200048060ff */
[C---:B------:R-:W-:Y:S01]  /*b310*/  FFMA R58, R73.reuse, R75, R58 ;  /* 0x0000004b493a7223 */ /* 0x040fe2000000003a */
[C---:B------:R-:W-:Y:S01]  /*b320*/  FFMA R59, R73.reuse, R74, R59 ;  /* 0x0000004a493b7223 */ /* 0x040fe2000000003b */
[----:B------:R-:W-:Y:S01]  /*b330*/  F2FP.SATFINITE.E5M2.F32.PACK_AB_MERGE_C R33, R34, R33, R35 ;  /* 0x000000212221723e */ /* 0x000fe20004806023 */
        /* <DEDUP_REMOVED lines=11> */
[----:B------:R-:W-:Y:S05]  /*b3f0*/  F2FP.SATFINITE.E5M2.F32.PACK_AB_MERGE_C R51, R58, R57, R59 ;  /* 0x000000393a33723e */ /* 0x000fea000480603b */
        /* <DEDUP_REMOVED lines=18> */
.L_x_130:
[----:B------:R-:W-:Y:S05]  /*b520*/  BSYNC.RECONVERGENT B0 ;  /* 0x0000000000007941 */ /* 0x000fea0003800200 */
.L_x_129:
[----:B------:R-:W-:Y:S01]  /*b530*/  R2UR UR4, R160 ;  /* 0x00000000a00472ca */ /* 0x000fe200000e0000 */
[----:B------:R-:W-:Y:S01]  /*b540*/  BAR.SYNC.DEFER_BLOCKING 0x1, 0x80 ;  /* 0x0042000000007b1d */ /* 0x000fe20000010000 */
[----:B------:R-:W-:Y:S01]  /*b550*/  ISETP.NE.AND P0, PT, R162, 0x2, PT ;  /* 0x00000002a200780c */ /* 0x000fe20003f05270 */
[----:B------:R-:W-:Y:S01]  /*b560*/  UISETP.NE.AND UP0, UPT, UR45, URZ, UPT ;  /* 0x000000ff2d00728c */ /* 0x000fe2000bf05270 */
[----:B------:R-:W-:Y:S01]  /*b570*/  ISETP.NE.AND P1, PT, R68, 0x2, PT ;  /* 0x000000024400780c */ /* 0x000fe20003f25270 */
[----:B------:R-:W-:Y:S01]  /*b580*/  UIADD3 UR20, UPT, UPT, UR37, UR59, URZ ;  /* 0x0000003b25147290 */ /* 0x000fe2000fffe0ff */
[----:B------:R-:W-:Y:S02]  /*b590*/  SEL R0, RZ, 0x1, P0 ;  /* 0x00000001ff007807 */ /* 0x000fe40000000000 */
[----:B------:R-:W-:Y:S02]  /*b5a0*/  SEL R3, RZ, 0x1, P1 ;  /* 0x00000001ff037807 */ /* 0x000fe40000800000 */
[----:B------:R-:W-:Y:S02]  /*b5b0*/  LOP3.LUT R167, R167, R0, RZ, 0x3c, !PT ;  /* 0x00000000a7a77212 */ /* 0x000fe400078e3cff */
[----:B------:R-:W-:Y:S01]  /*b5c0*/  LOP3.LUT R168, R168, R3, RZ, 0x3c, !PT ;  /* 0x00000003a8a87212 */ /* 0x000fe200078e3cff */
[----:B------:R-:W-:Y:S01]  /*b5d0*/  UIADD3 UR16, UPT, UPT, UR38, UR4, URZ ;  /* 0x0000000426107290 */ /* 0x000fe2000fffe0ff */
[----:B------:R-:W-:Y:S02]  /*b5e0*/  SEL R162, R162, RZ, P0 ;  /* 0x000000ffa2a27207 */ /* 0x000fe40000000000 */
[----:B------:R-:W-:Y:S01]  /*b5f0*/  SEL R68, R68, RZ, P1 ;  /* 0x000000ff44447207 */ /* 0x000fe20000800000 */
[----:B------:R-:W-:Y:S01]  /*b600*/  UMOV UR36, UR58 ;  /* 0x0000003a00247c82 */ /* 0x000fe20008000000 */
[----:B------:R-:W-:Y:S07]  /*b610*/  BRA.U UP0, `(.L_x_131) ;  /* 0xffffff9900747547 */ /* 0x000fee000b83ffff */
[----:B------:R-:W-:Y:S05]  /*b620*/  EXIT ;  /* 0x000000000000794d */ /* 0x000fea0003800000 */
.L_x_24:
[----:B--2---:R2:W3:Y:S02]  /*b630*/  SYNCS.PHASECHK.TRANS64.TRYWAIT P0, [R0+URZ+0xd0], R3 ;  /* 0x0000d003000075a7 */ /* 0x0044e400080011ff */
[----:B---3--:R-:W-:Y:S05]  /*b640*/  @!P0 NANOSLEEP.SYNCS 0x989680 ;  /* 0x009896800000895d */ /* 0x008fea0003900000 */
[----:B------:R-:W3:Y:S02]  /*b650*/  @!P0 SYNCS.PHASECHK.TRANS64 P0, [R0+URZ+0xd0], R3 ;  /* 0x0000d003000085a7 */ /* 0x000ee400080010ff */
[----:B---3--:R-:W-:Y:S05]  /*b660*/  @!P0 BRA `(.L_x_24) ;  /* 0xfffffffc00f08947 */ /* 0x008fea000383ffff */
[----:B------:R-:W-:Y:S05]  /*b670*/  BRA `(.L_x_132) ;  /* 0xffffff60007c7947 */ /* 0x000fea000383ffff */
.L_x_27:
[----:B--2---:R-:W-:-:S07]  /*b680*/  MOV R0, UR33 ;  /* 0x0000002100007c02 */ /* 0x004fce0008000f00 */
.L_x_133:
[----:B--2---:R2:W3:Y:S02]  /*b690*/  SYNCS.PHASECHK.TRANS64.TRYWAIT P0, [R0+URZ+0x18], R3 ;  /* 0x00001803000075a7 */ /* 0x0044e400080011ff */
[----:B---3--:R-:W-:Y:S05]  /*b6a0*/  @!P0 NANOSLEEP.SYNCS 0x989680 ;  /* 0x009896800000895d */ /* 0x008fea0003900000 */
[----:B------:R-:W3:Y:S02]  /*b6b0*/  @!P0 SYNCS.PHASECHK.TRANS64 P0, [R0+URZ+0x18], R3 ;  /* 0x00001803000085a7 */ /* 0x000ee400080010ff */
[----:B---3--:R-:W-:Y:S05]  /*b6c0*/  @!P0 BRA `(.L_x_133) ;  /* 0xfffffffc00f08947 */ /* 0x008fea000383ffff */
[----:B------:R-:W-:Y:S05]  /*b6d0*/  BRA `(.L_x_26) ;  /* 0xffffff6000bc7947 */ /* 0x000fea000383ffff */
.L_x_34:
[----:B-1----:R-:W-:-:S07]  /*b6e0*/  MOV R0, UR17 ;  /* 0x0000001100007c02 */ /* 0x002fce0008000f00 */
.L_x_134:
[----:B-1----:R1:W2:Y:S02]  /*b6f0*/  SYNCS.PHASECHK.TRANS64.TRYWAIT P0, [R0+URZ+0x18], R3 ;  /* 0x00001803000075a7 */ /* 0x0022a400080011ff */
[----:B--2---:R-:W-:Y:S05]  /*b700*/  @!P0 NANOSLEEP.SYNCS 0x989680 ;  /* 0x009896800000895d */ /* 0x004fea0003900000 */
[----:B------:R-:W2:Y:S02]  /*b710*/  @!P0 SYNCS.PHASECHK.TRANS64 P0, [R0+URZ+0x18], R3 ;  /* 0x00001803000085a7 */ /* 0x000ea400080010ff */
[----:B--2---:R-:W-:Y:S05]  /*b720*/  @!P0 BRA `(.L_x_134) ;  /* 0xfffffffc00f08947 */ /* 0x004fea000383ffff */
[----:B------:R-:W-:Y:S05]  /*b730*/  BRA `(.L_x_33) ;  /* 0xffffff6400787947 */ /* 0x000fea000383ffff */
.L_x_39:
[----:B-1----:R1:W2:Y:S02]  /*b740*/  SYNCS.PHASECHK.TRANS64.TRYWAIT P0, [R3+URZ+0x80], R0 ;  /* 0x00008000030075a7 */ /* 0x0022a400080011ff */
[----:B--2---:R-:W-:Y:S05]  /*b750*/  @!P0 NANOSLEEP.SYNCS 0x989680 ;  /* 0x009896800000895d */ /* 0x004fea0003900000 */
[----:B------:R-:W2:Y:S02]  /*b760*/  @!P0 SYNCS.PHASECHK.TRANS64 P0, [R3+URZ+0x80], R0 ;  /* 0x00008000030085a7 */ /* 0x000ea400080010ff */
[----:B--2---:R-:W-:Y:S05]  /*b770*/  @!P0 BRA `(.L_x_39) ;  /* 0xfffffffc00f08947 */ /* 0x004fea000383ffff */
[----:B------:R-:W-:Y:S05]  /*b780*/  BRA `(.L_x_135) ;  /* 0xffffff6800187947 */ /* 0x000fea000383ffff */
.L_x_43:
[----:B-1----:R-:W-:-:S07]  /*b790*/  MOV R0, UR4 ;  /* 0x0000000400007c02 */ /* 0x002fce0008000f00 */
.L_x_136:
[----:B-1----:R1:W2:Y:S02]  /*b7a0*/  SYNCS.PHASECHK.TRANS64.TRYWAIT P0, [R0+URZ], R3 ;  /* 0x00000003000075a7 */ /* 0x0022a400080011ff */
[----:B--2---:R-:W-:Y:S05]  /*b7b0*/  @!P0 NANOSLEEP.SYNCS 0x989680 ;  /* 0x009896800000895d */ /* 0x004fea0003900000 */
[----:B------:R-:W2:Y:S02]  /*b7c0*/  @!P0 SYNCS.PHASECHK.TRANS64 P0, [R0+URZ], R3 ;  /* 0x00000003000085a7 */ /* 0x000ea400080010ff */
[----:B--2---:R-:W-:Y:S05]  /*b7d0*/  @!P0 BRA `(.L_x_136) ;  /* 0xfffffffc00f08947 */ /* 0x004fea000383ffff */
[----:B------:R-:W-:Y:S05]  /*b7e0*/  BRA `(.L_x_137) ;  /* 0xffffff6c00c07947 */ /* 0x000fea000383ffff */
.L_x_44:
[----:B------:R-:W-:-:S07]  /*b7f0*/  MOV R0, UR5 ;  /* 0x0000000500007c02 */ /* 0x000fce0008000f00 */
.L_x_138:
[----:B-1----:R1:W2:Y:S02]  /*b800*/  SYNCS.PHASECHK.TRANS64.TRYWAIT P0, [R0+URZ], R3 ;  /* 0x00000003000075a7 */ /* 0x0022a400080011ff */
[----:B--2---:R-:W-:Y:S05]  /*b810*/  @!P0 NANOSLEEP.SYNCS 0x989680 ;  /* 0x009896800000895d */ /* 0x004fea0003900000 */
[----:B------:R-:W2:Y:S02]  /*b820*/  @!P0 SYNCS.PHASECHK.TRANS64 P0, [R0+URZ], R3 ;  /* 0x00000003000085a7 */ /* 0x000ea400080010ff */
[----:B--2---:R-:W-:Y:S05]  /*b830*/  @!P0 BRA `(.L_x_138) ;  /* 0xfffffffc00f08947 */ /* 0x004fea000383ffff */
[----:B------:R-:W-:Y:S05]  /*b840*/  BRA `(.L_x_139) ;  /* 0xffffff6c00cc7947 */ /* 0x000fea000383ffff */
.L_x_47:
[----:B-1----:R1:W2:Y:S02]  /*b850*/  SYNCS.PHASECHK.TRANS64.TRYWAIT P0, [R2+URZ+0xc0], R5 ;  /* 0x0000c005020075a7 */ /* 0x0022a400080011ff */
[----:B--2---:R-:W-:Y:S05]  /*b860*/  @!P0 NANOSLEEP.SYNCS 0x989680 ;  /* 0x009896800000895d */ /* 0x004fea0003900000 */
[----:B------:R-:W2:Y:S02]  /*b870*/  @!P0 SYNCS.PHASECHK.TRANS64 P0, [R2+URZ+0xc0], R5 ;  /* 0x0000c005020085a7 */ /* 0x000ea400080010ff */
[----:B--2---:R-:W-:Y:S05]  /*b880*/  @!P0 BRA `(.L_x_47) ;  /* 0xfffffffc00f08947 */ /* 0x004fea000383ffff */
[----:B------:R-:W-:Y:S05]  /*b890*/  BRA `(.L_x_140) ;  /* 0xffffff7000307947 */ /* 0x000fea000383ffff */
.L_x_48:
[----:B------:R-:W-:-:S07]  /*b8a0*/  MOV R2, UR4 ;  /* 0x0000000400027c02 */ /* 0x000fce0008000f00 */
.L_x_141:
[----:B-1----:R1:W2:Y:S02]  /*b8b0*/  SYNCS.PHASECHK.TRANS64.TRYWAIT P0, [R2+URZ+0x90], R5 ;  /* 0x00009005020075a7 */ /* 0x0022a400080011ff */
[----:B--2---:R-:W-:Y:S05]  /*b8c0*/  @!P0 NANOSLEEP.SYNCS 0x989680 ;  /* 0x009896800000895d */ /* 0x004fea0003900000 */
[----:B------:R-:W2:Y:S02]  /*b8d0*/  @!P0 SYNCS.PHASECHK.TRANS64 P0, [R2+URZ+0x90], R5 ;  /* 0x00009005020085a7 */ /* 0x000ea400080010ff */
[----:B--2---:R-:W-:Y:S05]  /*b8e0*/  @!P0 BRA `(.L_x_141) ;  /* 0xfffffffc00f08947 */ /* 0x004fea000383ffff */
[----:B------:R-:W-:Y:S05]  /*b8f0*/  BRA `(.L_x_142) ;  /* 0xffffff7000407947 */ /* 0x000fea000383ffff */
.L_x_49:
[----:B-1----:R1:W2:Y:S02]  /*b900*/  SYNCS.PHASECHK.TRANS64.TRYWAIT P1, [R2+URZ+0x80], R5 ;  /* 0x00008005020075a7 */ /* 0x0022a400080211ff */
[----:B--2---:R-:W-:Y:S05]  /*b910*/  @!P1 NANOSLEEP.SYNCS 0x989680 ;  /* 0x009896800000995d */ /* 0x004fea0003900000 */
[----:B------:R-:W2:Y:S02]  /*b920*/  @!P1 SYNCS.PHASECHK.TRANS64 P1, [R2+URZ+0x80], R5 ;  /* 0x00008005020095a7 */ /* 0x000ea400080210ff */
[----:B--2---:R-:W-:Y:S05]  /*b930*/  @!P1 BRA `(.L_x_49) ;  /* 0xfffffffc00f09947 */ /* 0x004fea000383ffff */
[----:B------:R-:W-:Y:S05]  /*b940*/  BRA `(.L_x_143) ;  /* 0xffffff7000707947 */ /* 0x000fea000383ffff */
.L_x_52:
[----:B------:R-:W-:-:S07]  /*b950*/  MOV R0, UR4 ;  /* 0x0000000400007c02 */ /* 0x000fce0008000f00 */
.L_x_144:
[----:B-1----:R1:W2:Y:S02]  /*b960*/  SYNCS.PHASECHK.TRANS64.TRYWAIT P0, [R0+URZ+0x90], R3 ;  /* 0x00009003000075a7 */ /* 0x0022a400080011ff */
[----:B--2---:R-:W-:Y:S05]  /*b970*/  @!P0 NANOSLEEP.SYNCS 0x989680 ;  /* 0x009896800000895d */ /* 0x004fea0003900000 */
[----:B------:R-:W2:Y:S02]  /*b980*/  @!P0 SYNCS.PHASECHK.TRANS64 P0, [R0+URZ+0x90], R3 ;  /* 0x00009003000085a7 */ /* 0x000ea400080010ff */
[----:B--2---:R-:W-:Y:S05]  /*b990*/  @!P0 BRA `(.L_x_144) ;  /* 0xfffffffc00f08947 */ /* 0x004fea000383ffff */
[----:B------:R-:W-:Y:S05]  /*b9a0*/  BRA `(.L_x_51) ;  /* 0xffffff7000c47947 */ /* 0x000fea000383ffff */
.L_x_59:
[----:B-1----:R1:W2:Y:S02]  /*b9b0*/  SYNCS.PHASECHK.TRANS64.TRYWAIT P1, [R0+URZ+0x80], R5 ;  /* 0x00008005000075a7 */ /* 0x0022a400080211ff */
[----:B--2---:R-:W-:Y:S05]  /*b9c0*/  @!P1 NANOSLEEP.SYNCS 0x989680 ;  /* 0x009896800000995d */ /* 0x004fea0003900000 */
[----:B------:R-:W2:Y:S02]  /*b9d0*/  @!P1 SYNCS.PHASECHK.TRANS64 P1, [R0+URZ+0x80], R5 ;  /* 0x00008005000095a7 */ /* 0x000ea400080210ff */
[----:B--2---:R-:W-:Y:S05]  /*b9e0*/  @!P1 BRA `(.L_x_59) ;  /* 0xfffffffc00f09947 */ /* 0x004fea000383ffff */
[----:B------:R-:W-:Y:S05]  /*b9f0*/  BRA `(.L_x_145) ;  /* 0xffffff78003c7947 */ /* 0x000fea000383ffff */
.L_x_60:
[----:B------:R-:W-:-:S07]  /*ba00*/  MOV R3, UR30 ;  /* 0x0000001e00037c02 */ /* 0x000fce0008000f00 */
.L_x_146:
[----:B-1----:R1:W2:Y:S02]  /*ba10*/  SYNCS.PHASECHK.TRANS64.TRYWAIT P0, [R3+URZ+0xb0], R0 ;  /* 0x0000b000030075a7 */ /* 0x0022a400080011ff */
[----:B--2---:R-:W-:Y:S05]  /*ba20*/  @!P0 NANOSLEEP.SYNCS 0x989680 ;  /* 0x009896800000895d */ /* 0x004fea0003900000 */
[----:B------:R-:W2:Y:S02]  /*ba30*/  @!P0 SYNCS.PHASECHK.TRANS64 P0, [R3+URZ+0xb0], R0 ;  /* 0x0000b000030085a7 */ /* 0x000ea400080010ff */
[----:B--2---:R-:W-:Y:S05]  /*ba40*/  @!P0 BRA `(.L_x_146) ;  /* 0xfffffffc00f08947 */ /* 0x004fea000383ffff */
[----:B------:R-:W-:Y:S05]  /*ba50*/  BRA `(.L_x_147) ;  /* 0xffffff7800747947 */ /* 0x000fea000383ffff */
.L_x_63:
[----:B------:R-:W-:Y:S07]  /*ba60*/  MOV R0, UR5 ;  /* 0x0000000500007c02 */ /* 0x000fee0008000f00 */
.L_x_148:
[----:B-1----:R1:W2:Y:S02]  /*ba70*/  SYNCS.PHASECHK.TRANS64.TRYWAIT P0, [R0+URZ], R3 ;  /* 0x00000003000075a7 */ /* 0x0022a400080011ff */
[----:B--2---:R-:W-:Y:S05]  /*ba80*/  @!P0 NANOSLEEP.SYNCS 0x989680 ;  /* 0x009896800000895d */ /* 0x004fea0003900000 */
[----:B------:R-:W2:Y:S02]  /*ba90*/  @!P0 SYNCS.PHASECHK.TRANS64 P0, [R0+URZ], R3 ;  /* 0x00000003000085a7 */ /* 0x000ea400080010ff */
[----:B--2---:R-:W-:Y:S05]  /*baa0*/  @!P0 BRA `(.L_x_148) ;  /* 0xfffffffc00f08947 */ /* 0x004fea000383ffff */
[----:B------:R-:W-:Y:S05]  /*bab0*/  BRA `(.L_x_62) ;  /* 0xffffff7800907947 */ /* 0x000fea000383ffff */
.L_x_66:
[----:B------:R-:W-:-:S07]  /*bac0*/  MOV R0, UR4 ;  /* 0x0000000400007c02 */ /* 0x000fce0008000f00 */
.L_x_149:
[----:B--2---:R2:W4:Y:S02]  /*bad0*/  SYNCS.PHASECHK.TRANS64.TRYWAIT P0, [R0+URZ], R3 ;  /* 0x00000003000075a7 */ /* 0x00452400080011ff */
[----:B----4-:R-:W-:Y:S05]  /*bae0*/  @!P0 NANOSLEEP.SYNCS 0x989680 ;  /* 0x009896800000895d */ /* 0x010fea0003900000 */
[----:B------:R-:W4:Y:S02]  /*baf0*/  @!P0 SYNCS.PHASECHK.TRANS64 P0, [R0+URZ], R3 ;  /* 0x00000003000085a7 */ /* 0x000f2400080010ff */
[----:B----4-:R-:W-:Y:S05]  /*bb00*/  @!P0 BRA `(.L_x_149) ;  /* 0xfffffffc00f08947 */ /* 0x010fea000383ffff */
[----:B------:R-:W-:Y:S05]  /*bb10*/  BRA `(.L_x_150) ;  /* 0xffffff7c006c7947 */ /* 0x000fea000383ffff */
.L_x_67:
[----:B------:R-:W-:-:S07]  /*bb20*/  MOV R0, UR4 ;  /* 0x0000000400007c02 */ /* 0x000fce0008000f00 */
.L_x_151:
[----:B-1----:R1:W2:Y:S02]  /*bb30*/  SYNCS.PHASECHK.TRANS64.TRYWAIT P0, [R0+URZ], R3 ;  /* 0x00000003000075a7 */ /* 0x0022a400080011ff */
[----:B--2---:R-:W-:Y:S05]  /*bb40*/  @!P0 NANOSLEEP.SYNCS 0x989680 ;  /* 0x009896800000895d */ /* 0x004fea0003900000 */
[----:B------:R-:W2:Y:S02]  /*bb50*/  @!P0 SYNCS.PHASECHK.TRANS64 P0, [R0+URZ], R3 ;  /* 0x00000003000085a7 */ /* 0x000ea400080010ff */
[----:B--2---:R-:W-:Y:S05]  /*bb60*/  @!P0 BRA `(.L_x_151) ;  /* 0xfffffffc00f08947 */ /* 0x004fea000383ffff */
[----:B------:R-:W-:Y:S05]  /*bb70*/  BRA `(.L_x_152) ;  /* 0xffffff7c00787947 */ /* 0x000fea000383ffff */
.L_x_72:
[----:B--2---:R2:W3:Y:S02]  /*bb80*/  SYNCS.PHASECHK.TRANS64.TRYWAIT P0, [R12+URZ+0x80], R9 ;  /* 0x000080090c0075a7 */ /* 0x0044e400080011ff */
[----:B---3--:R-:W-:Y:S05]  /*bb90*/  @!P0 NANOSLEEP.SYNCS 0x989680 ;  /* 0x009896800000895d */ /* 0x008fea0003900000 */
[----:B------:R-:W3:Y:S02]  /*bba0*/  @!P0 SYNCS.PHASECHK.TRANS64 P0, [R12+URZ+0x80], R9 ;  /* 0x000080090c0085a7 */ /* 0x000ee400080010ff */
[----:B---3--:R-:W-:Y:S05]  /*bbb0*/  @!P0 BRA `(.L_x_72) ;  /* 0xfffffffc00f08947 */ /* 0x008fea000383ffff */
[----:B------:R-:W-:Y:S05]  /*bbc0*/  BRA `(.L_x_153) ;  /* 0xffffff8000a87947 */ /* 0x000fea000383ffff */
.L_x_75:
[----:B------:R-:W-:Y:S07]  /*bbd0*/  MOV R0, UR21 ;  /* 0x0000001500007c02 */ /* 0x000fee0008000f00 */
.L_x_154:
[----:B--2---:R2:W3:Y:S02]  /*bbe0*/  SYNCS.PHASECHK.TRANS64.TRYWAIT P2, [R0+URZ+0x78], R11 ;  /* 0x0000780b000075a7 */ /* 0x0044e400080411ff */
[----:B---3--:R-:W-:Y:S05]  /*bbf0*/  @!P2 NANOSLEEP.SYNCS 0x989680 ;  /* 0x009896800000a95d */ /* 0x008fea0003900000 */
[----:B------:R-:W3:Y:S02]  /*bc00*/  @!P2 SYNCS.PHASECHK.TRANS64 P2, [R0+URZ+0x78], R11 ;  /* 0x0000780b0000a5a7 */ /* 0x000ee400080410ff */
[----:B---3--:R-:W-:Y:S05]  /*bc10*/  @!P2 BRA `(.L_x_154) ;  /* 0xfffffffc00f0a947 */ /* 0x008fea000383ffff */
[----:B------:R-:W-:Y:S05]  /*bc20*/  BRA `(.L_x_74) ;  /* 0xffffff8800107947 */ /* 0x000fea000383ffff */
.L_x_78:
[----:B--2---:R-:W-:Y:S07]  /*bc30*/  MOV R0, UR21 ;  /* 0x0000001500007c02 */ /* 0x004fee0008000f00 */
.L_x_155:
[----:B--2---:R2:W3:Y:S02]  /*bc40*/  SYNCS.PHASECHK.TRANS64.TRYWAIT P0, [R0+URZ+0x50], R9 ;  /* 0x00005009000075a7 */ /* 0x0044e400080011ff */
[----:B---3--:R-:W-:Y:S05]  /*bc50*/  @!P0 NANOSLEEP.SYNCS 0x989680 ;  /* 0x009896800000895d */ /* 0x008fea0003900000 */
[----:B------:R-:W3:Y:S02]  /*bc60*/  @!P0 SYNCS.PHASECHK.TRANS64 P0, [R0+URZ+0x50], R9 ;  /* 0x00005009000085a7 */ /* 0x000ee400080010ff */
[----:B---3--:R-:W-:Y:S05]  /*bc70*/  @!P0 BRA `(.L_x_155) ;  /* 0xfffffffc00f08947 */ /* 0x008fea000383ffff */
[----:B------:R-:W-:Y:S05]  /*bc80*/  BRA `(.L_x_156) ;  /* 0xffffff88006c7947 */ /* 0x000fea000383ffff */
.L_x_79:
[----:B------:R-:W-:Y:S07]  /*bc90*/  MOV R0, UR21 ;  /* 0x0000001500007c02 */ /* 0x000fee0008000f00 */
.L_x_157:
[----:B--2---:R2:W3:Y:S02]  /*bca0*/  SYNCS.PHASECHK.TRANS64.TRYWAIT P0, [R0+URZ+0x58], R9 ;  /* 0x00005809000075a7 */ /* 0x0044e400080011ff */
[----:B---3--:R-:W-:Y:S05]  /*bcb0*/  @!P0 NANOSLEEP.SYNCS 0x989680 ;  /* 0x009896800000895d */ /* 0x008fea0003900000 */
[----:B------:R-:W3:Y:S02]  /*bcc0*/  @!P0 SYNCS.PHASECHK.TRANS64 P0, [R0+URZ+0x58], R9 ;  /* 0x00005809000085a7 */ /* 0x000ee400080010ff */
[----:B---3--:R-:W-:Y:S05]  /*bcd0*/  @!P0 BRA `(.L_x_157) ;  /* 0xfffffffc00f08947 */ /* 0x008fea000383ffff */
[----:B------:R-:W-:Y:S05]  /*bce0*/  BRA `(.L_x_158) ;  /* 0xffffff8800a47947 */ /* 0x000fea000383ffff */
.L_x_80:
[----:B------:R-:W-:Y:S07]  /*bcf0*/  MOV R0, UR21 ;  /* 0x0000001500007c02 */ /* 0x000fee0008000f00 */
.L_x_159:
[----:B--2---:R2:W3:Y:S02]  /*bd00*/  SYNCS.PHASECHK.TRANS64.TRYWAIT P0, [R0+URZ+0x60], R9 ;  /* 0x00006009000075a7 */ /* 0x0044e400080011ff */
[----:B---3--:R-:W-:Y:S05]  /*bd10*/  @!P0 NANOSLEEP.SYNCS 0x989680 ;  /* 0x009896800000895d */ /* 0x008fea0003900000 */
[----:B------:R-:W3:Y:S02]  /*bd20*/  @!P0 SYNCS.PHASECHK.TRANS64 P0, [R0+URZ+0x60], R9 ;  /* 0x00006009000085a7 */ /* 0x000ee400080010ff */
[----:B---3--:R-:W-:Y:S05]  /*bd30*/  @!P0 BRA `(.L_x_159) ;  /* 0xfffffffc00f08947 */ /* 0x008fea000383ffff */
[----:B------:R-:W-:Y:S05]  /*bd40*/  BRA `(.L_x_160) ;  /* 0xffffff8800e87947 */ /* 0x000fea000383ffff */
.L_x_81:
[----:B------:R-:W-:Y:S07]  /*bd50*/  MOV R0, UR21 ;  /* 0x0000001500007c02 */ /* 0x000fee0008000f00 */
.L_x_161:
[----:B--2---:R2:W3:Y:S02]  /*bd60*/  SYNCS.PHASECHK.TRANS64.TRYWAIT P0, [R0+URZ+0x68], R9 ;  /* 0x00006809000075a7 */ /* 0x0044e400080011ff */
[----:B---3--:R-:W-:Y:S05]  /*bd70*/  @!P0 NANOSLEEP.SYNCS 0x989680 ;  /* 0x009896800000895d */ /* 0x008fea0003900000 */
[----:B------:R-:W3:Y:S02]  /*bd80*/  @!P0 SYNCS.PHASECHK.TRANS64 P0, [R0+URZ+0x68], R9 ;  /* 0x00006809000085a7 */ /* 0x000ee400080010ff */
[----:B---3--:R-:W-:Y:S05]  /*bd90*/  @!P0 BRA `(.L_x_161) ;  /* 0xfffffffc00f08947 */ /* 0x008fea000383ffff */
[----:B------:R-:W-:Y:S05]  /*bda0*/  BRA `(.L_x_162) ;  /* 0xffffff8c00287947 */ /* 0x000fea000383ffff */
.L_x_83:
[----:B------:R-:W-:-:S07]  /*bdb0*/  MOV R0, UR21 ;  /* 0x0000001500007c02 */ /* 0x000fce0008000f00 */
.L_x_163:
[----:B---3--:R3:W4:Y:S02]  /*bdc0*/  SYNCS.PHASECHK.TRANS64.TRYWAIT P0, [R0+URZ+0x50], R3 ;  /* 0x00005003000075a7 */ /* 0x00872400080011ff */
[----:B----4-:R-:W-:Y:S05]  /*bdd0*/  @!P0 NANOSLEEP.SYNCS 0x989680 ;  /* 0x009896800000895d */ /* 0x010fea0003900000 */
[----:B------:R-:W4:Y:S02]  /*bde0*/  @!P0 SYNCS.PHASECHK.TRANS64 P0, [R0+URZ+0x50], R3 ;  /* 0x00005003000085a7 */ /* 0x000f2400080010ff */
[----:B----4-:R-:W-:Y:S05]  /*bdf0*/  @!P0 BRA `(.L_x_163) ;  /* 0xfffffffc00f08947 */ /* 0x010fea000383ffff */
[----:B------:R-:W-:Y:S05]  /*be00*/  BRA `(.L_x_164) ;  /* 0xffffff8c009c7947 */ /* 0x000fea000383ffff */
.L_x_84:
[----:B---3--:R-:W-:-:S07]  /*be10*/  MOV R0, UR21 ;  /* 0x0000001500007c02 */ /* 0x008fce0008000f00 */
.L_x_165:
[----:B---3--:R3:W4:Y:S02]  /*be20*/  SYNCS.PHASECHK.TRANS64.TRYWAIT P0, [R0+URZ+0x58], R3 ;  /* 0x00005803000075a7 */ /* 0x00872400080011ff */
[----:B----4-:R-:W-:Y:S05]  /*be30*/  @!P0 NANOSLEEP.SYNCS 0x989680 ;  /* 0x009896800000895d */ /* 0x010fea0003900000 */
[----:B------:R-:W4:Y:S02]  /*be40*/  @!P0 SYNCS.PHASECHK.TRANS64 P0, [R0+URZ+0x58], R3 ;  /* 0x00005803000085a7 */ /* 0x000f2400080010ff */
[----:B----4-:R-:W-:Y:S05]  /*be50*/  @!P0 BRA `(.L_x_165) ;  /* 0xfffffffc00f08947 */ /* 0x010fea000383ffff */
[----:B------:R-:W-:Y:S05]  /*be60*/  BRA `(.L_x_166) ;  /* 0xffffff8c008c7947 */ /* 0x000fea000383ffff */
.L_x_85:
[----:B---3--:R-:W-:-:S07]  /*be70*/  MOV R0, UR21 ;  /* 0x0000001500007c02 */ /* 0x008fce0008000f00 */
.L_x_167:
[----:B---3--:R3:W4:Y:S02]  /*be80*/  SYNCS.PHASECHK.TRANS64.TRYWAIT P0, [R0+URZ+0x60], R3 ;  /* 0x00006003000075a7 */ /* 0x00872400080011ff */
[----:B----4-:R-:W-:Y:S05]  /*be90*/  @!P0 NANOSLEEP.SYNCS 0x989680 ;  /* 0x009896800000895d */ /* 0x010fea0003900000 */
[----:B------:R-:W4:Y:S02]  /*bea0*/  @!P0 SYNCS.PHASECHK.TRANS64 P0, [R0+URZ+0x60], R3 ;  /* 0x00006003000085a7 */ /* 0x000f2400080010ff */
[----:B----4-:R-:W-:Y:S05]  /*beb0*/  @!P0 BRA `(.L_x_167) ;  /* 0xfffffffc00f08947 */ /* 0x010fea000383ffff */
[----:B------:R-:W-:Y:S05]  /*bec0*/  BRA `(.L_x_168) ;  /* 0xffffff8c007c7947 */ /* 0x000fea000383ffff */
.L_x_87:
[----:B-1----:R1:W2:Y:S02]  /*bed0*/  SYNCS.PHASECHK.TRANS64.TRYWAIT P0, [R3+URZ+0x80], R0 ;  /* 0x00008000030075a7 */ /* 0x0022a400080011ff */
[----:B--2---:R-:W-:Y:S05]  /*bee0*/  @!P0 NANOSLEEP.SYNCS 0x989680 ;  /* 0x009896800000895d */ /* 0x004fea0003900000 */
[----:B------:R-:W2:Y:S02]  /*bef0*/  @!P0 SYNCS.PHASECHK.TRANS64 P0, [R3+URZ+0x80], R0 ;  /* 0x00008000030085a7 */ /* 0x000ea400080010ff */
[----:B--2---:R-:W-:Y:S05]  /*bf00*/  @!P0 BRA `(.L_x_87) ;  /* 0xfffffffc00f08947 */ /* 0x004fea000383ffff */
[----:B------:R-:W-:Y:S05]  /*bf10*/  BRA `(.L_x_169) ;  /* 0xffffff9000487947 */ /* 0x000fea000383ffff */
.L_x_98:
[----:B--2---:R2:W1:Y:S02]  /*bf20*/  SYNCS.PHASECHK.TRANS64.TRYWAIT P1, [R3+URZ+0x30], R2 ;  /* 0x00003002030075a7 */ /* 0x00446400080211ff */
[----:B-1----:R-:W-:Y:S05]  /*bf30*/  @!P1 NANOSLEEP.SYNCS 0x989680 ;  /* 0x009896800000995d */ /* 0x002fea0003900000 */
[----:B------:R-:W1:Y:S02]  /*bf40*/  @!P1 SYNCS.PHASECHK.TRANS64 P1, [R3+URZ+0x30], R2 ;  /* 0x00003002030095a7 */ /* 0x000e6400080210ff */
[----:B-1----:R-:W-:Y:S05]  /*bf50*/  @!P1 BRA `(.L_x_98) ;  /* 0xfffffffc00f09947 */ /* 0x002fea000383ffff */
[----:B------:R-:W-:Y:S05]  /*bf60*/  BRA `(.L_x_97) ;  /* 0xffffff9c00cc7947 */ /* 0x000fea000383ffff */
.L_x_100:
[----:B--2---:R2:W4:Y:S02]  /*bf70*/  SYNCS.PHASECHK.TRANS64.TRYWAIT P0, [R177+URZ+0xa0], R4 ;  /* 0x0000a004b10075a7 */ /* 0x00452400080011ff */
[----:B----4-:R-:W-:Y:S05]  /*bf80*/  @!P0 NANOSLEEP.SYNCS 0x989680 ;  /* 0x009896800000895d */ /* 0x010fea0003900000 */
[----:B------:R-:W4:Y:S02]  /*bf90*/  @!P0 SYNCS.PHASECHK.TRANS64 P0, [R177+URZ+0xa0], R4 ;  /* 0x0000a004b10085a7 */ /* 0x000f2400080010ff */
[----:B----4-:R-:W-:Y:S05]  /*bfa0*/  @!P0 BRA `(.L_x_100) ;  /* 0xfffffffc00f08947 */ /* 0x010fea000383ffff */
[----:B------:R-:W-:Y:S05]  /*bfb0*/  BRA `(.L_x_99) ;  /* 0xffffffa000247947 */ /* 0x000fea000383ffff */
.L_x_109:
[----:B---3--:R3:W4:Y:S02]  /*bfc0*/  SYNCS.PHASECHK.TRANS64.TRYWAIT P0, [R190+URZ+0x30], R5 ;  /* 0x00003005be0075a7 */ /* 0x00872400080011ff */
[----:B----4-:R-:W-:Y:S05]  /*bfd0*/  @!P0 NANOSLEEP.SYNCS 0x989680 ;  /* 0x009896800000895d */ /* 0x010fea0003900000 */
[----:B------:R-:W4:Y:S02]  /*bfe0*/  @!P0 SYNCS.PHASECHK.TRANS64 P0, [R190+URZ+0x30], R5 ;  /* 0x00003005be0085a7 */ /* 0x000f2400080010ff */
[----:B----4-:R-:W-:Y:S05]  /*bff0*/  @!P0 BRA `(.L_x_109) ;  /* 0xfffffffc00f08947 */ /* 0x010fea000383ffff */
[----:B------:R-:W-:Y:S05]  /*c000*/  BRA `(.L_x_108) ;  /* 0xffffffb400347947 */ /* 0x000fea000383ffff */
.L_x_118:
[----:B---3--:R3:W4:Y:S02]  /*c010*/  SYNCS.PHASECHK.TRANS64.TRYWAIT P0, [R0+URZ+0x30], R7 ;  /* 0x00003007000075a7 */ /* 0x00872400080011ff */
[----:B----4-:R-:W-:Y:S05]  /*c020*/  @!P0 NANOSLEEP.SYNCS 0x989680 ;  /* 0x009896800000895d */ /* 0x010fea0003900000 */
[----:B------:R-:W4:Y:S02]  /*c030*/  @!P0 SYNCS.PHASECHK.TRANS64 P0, [R0+URZ+0x30], R7 ;  /* 0x00003007000085a7 */ /* 0x000f2400080010ff */
[----:B----4-:R-:W-:Y:S05]  /*c040*/  @!P0 BRA `(.L_x_118) ;  /* 0xfffffffc00f08947 */ /* 0x010fea000383ffff */
[----:B------:R-:W-:Y:S05]  /*c050*/  BRA `(.L_x_117) ;  /* 0xffffffc8008c7947 */ /* 0x000fea000383ffff */
.L_x_127:
[----:B---3--:R3:W4:Y:S02]  /*c060*/  SYNCS.PHASECHK.TRANS64.TRYWAIT P0, [R0+URZ+0x30], R5 ;  /* 0x00003005000075a7 */ /* 0x00872400080011ff */
[----:B----4-:R-:W-:Y:S05]  /*c070*/  @!P0 NANOSLEEP.SYNCS 0x989680 ;  /* 0x009896800000895d */ /* 0x010fea0003900000 */
[----:B------:R-:W4:Y:S02]  /*c080*/  @!P0 SYNCS.PHASECHK.TRANS64 P0, [R0+URZ+0x30], R5 ;  /* 0x00003005000085a7 */ /* 0x000f2400080010ff */
[----:B----4-:R-:W-:Y:S05]  /*c090*/  @!P0 BRA `(.L_x_127) ;  /* 0xfffffffc00f08947 */ /* 0x010fea000383ffff */
[----:B------:R-:W-:Y:S05]  /*c0a0*/  BRA `(.L_x_126) ;  /* 0xffffffdc00f07947 */ /* 0x000fea000383ffff */
        .weak           $__internal_0_$__cuda_sm10x_tcgen05_guardrail_trap_col_being_dealloced_not_returned_by_alloc
        .type           $__internal_0_$__cuda_sm10x_tcgen05_guardrail_trap_col_being_dealloced_not_returned_by_alloc,@function
        .size           $__internal_0_$__cuda_sm10x_tcgen05_guardrail_trap_col_being_dealloced_not_returned_by_alloc,($__internal_1_$__cuda_sm10x_tcgen05_guardrail_trap_phase_invalid_during_alloc - $__internal_0_$__cuda_sm10x_tcgen05_guardrail_trap_col_being_dealloced_not_returned_by_alloc)
$__internal_0_$__cuda_sm10x_tcgen05_guardrail_trap_col_being_dealloced_not_returned_by_alloc:
[----:B------:R-:W-:Y:S05]  /*c0b0*/  BPT.TRAP 0x1 ;  /* 0x000000040000795c */ /* 0x000fea0000300000 */
[----:B------:R-:W-:-:S04]  /*c0c0*/  HFMA2 R3, -RZ, RZ, 0, 0 ;  /* 0x00000000ff037431 */ /* 0x000fc800000001ff */
[----:B------:R-:W-:Y:S05]  /*c0d0*/  RET.REL.NODEC R2 `(_ZN7cutlass13device_kernelINS_4gemm6kernel13GemmUniversalIN4cute5tupleIJiiiiEEENS1_10collective13CollectiveMmaINS1_35MainloopSm100TmaUmmaWarpSpecializedILi3ELi2ELi2ENS5_IJNS4_1CILi1EEENSA_ILi2EEESB_EEEEENS5_IJNSA_ILi128EEENSA_ILi256EEESF_EEENS_12float_e5m2_tENS5_IJlSB_lEEESI_SJ_NS4_8TiledMMAINS4_8MMA_AtomIJNS4_10MMA_TraitsINS4_19SM100_MMA_F8F6F4_SSEJSI_SI_fSF_SG_NS4_17integral_constantINS4_4UMMA5MajorELSQ_0EEESR_NSO_INSP_7ScaleInELSS_0EEEST_EEEEEENS4_6LayoutINS5_IJSB_SB_SB_EEENS5_IJNSA_ILi0EEESY_SY_EEEEENS5_IJNS4_10UnderscoreES11_S11_EEEEENS4_23SM90_TMA_LOAD_MULTICASTENS4_14ComposedLayoutINS4_7SwizzleILi3ELi4ELi3EEENS4_18smem_ptr_flag_bitsILi8EEENSW_INS5_IJNSA_ILi8EEESF_EEENS5_IJSF_SB_EEEEEEEvNS4_8identityENS4_13SM90_TMA_LOADES1E_vS1F_EENS_8epilogue10collective18CollectiveEpilogueINS1I_23Sm100TmaWarpSpecializedILi4ELi2ELi64ELb0ELb0EEEJSH_NS5_IJNSW_ISF_SB_EENSW_INSA_ILi64EEESB_EEEEESI_SJ_SI_SJ_NS1I_6fusion15FusionCallbacksIS1M_NS1R_17LinearCombinationISI_fSI_fLNS_15FloatRoundStyleE2EEESH_S1Q_JEEENS4_5SM1004TMEM4LOAD26SM100_TMEM_LOAD_32dp32b64xES1G_NS15_INS16_ILi2ELi4ELi3EEES19_NSW_INS5_IJS1A_S1O_EEENS5_IJS1O_SB_EEEEEEENS4_39AutoVectorizingCopyWithAssumedAlignmentILi128EEENS4_14SM90_TMA_STOREES25_S27_S27_EEEvvEEEEvNT_6ParamsE) ;  /* 0xffffff3c02c87950 */ /* 0x000fea0003c3ffff */
        .weak           $__internal_1_$__cuda_sm10x_tcgen05_guardrail_trap_phase_invalid_during_alloc
        .type           $__internal_1_$__cuda_sm10x_tcgen05_guardrail_trap_phase_invalid_during_alloc,@function
        .size           $__internal_1_$__cuda_sm10x_tcgen05_guardrail_trap_phase_invalid_during_alloc,($__internal_2_$__cuda_sm10x_tcgen05_guardrail_trap_unallocated_columns_being_dealloced - $__internal_1_$__cuda_sm10x_tcgen05_guardrail_trap_phase_invalid_during_alloc)
$__internal_1_$__cuda_sm10x_tcgen05_guardrail_trap_phase_invalid_during_alloc:
[----:B------:R-:W-:Y:S05]  /*c0e0*/  BPT.TRAP 0x1 ;  /* 0x000000040000795c */ /* 0x000fea0000300000 */
[----:B------:R-:W-:-:S04]  /*c0f0*/  MOV R5, 0x0 ;  /* 0x0000000000057802 */ /* 0x000fc80000000f00 */
[----:B------:R-:W-:Y:S05]  /*c100*/  RET.REL.NODEC R4 `(_ZN7cutlass13device_kernelINS_4gemm6kernel13GemmUniversalIN4cute5tupleIJiiiiEEENS1_10collective13CollectiveMmaINS1_35MainloopSm100TmaUmmaWarpSpecializedILi3ELi2ELi2ENS5_IJNS4_1CILi1EEENSA_ILi2EEESB_EEEEENS5_IJNSA_ILi128EEENSA_ILi256EEESF_EEENS_12float_e5m2_tENS5_IJlSB_lEEESI_SJ_NS4_8TiledMMAINS4_8MMA_AtomIJNS4_10MMA_TraitsINS4_19SM100_MMA_F8F6F4_SSEJSI_SI_fSF_SG_NS4_17integral_constantINS4_4UMMA5MajorELSQ_0EEESR_NSO_INSP_7ScaleInELSS_0EEEST_EEEEEENS4_6LayoutINS5_IJSB_SB_SB_EEENS5_IJNSA_ILi0EEESY_SY_EEEEENS5_IJNS4_10UnderscoreES11_S11_EEEEENS4_23SM90_TMA_LOAD_MULTICASTENS4_14ComposedLayoutINS4_7SwizzleILi3ELi4ELi3EEENS4_18smem_ptr_flag_bitsILi8EEENSW_INS5_IJNSA_ILi8EEESF_EEENS5_IJSF_SB_EEEEEEEvNS4_8identityENS4_13SM90_TMA_LOADES1E_vS1F_EENS_8epilogue10collective18CollectiveEpilogueINS1I_23Sm100TmaWarpSpecializedILi4ELi2ELi64ELb0ELb0EEEJSH_NS5_IJNSW_ISF_SB_EENSW_INSA_ILi64EEESB_EEEEESI_SJ_SI_SJ_NS1I_6fusion15FusionCallbacksIS1M_NS1R_17LinearCombinationISI_fSI_fLNS_15FloatRoundStyleE2EEESH_S1Q_JEEENS4_5SM1004TMEM4LOAD26SM100_TMEM_LOAD_32dp32b64xES1G_NS15_INS16_ILi2ELi4ELi3EEES19_NSW_INS5_IJS1A_S1O_EEENS5_IJS1O_SB_EEEEEEENS4_39AutoVectorizingCopyWithAssumedAlignmentILi128EEENS4_14SM90_TMA_STOREES25_S27_S27_EEEvvEEEEvNT_6ParamsE) ;  /* 0xffffff3c04bc7950 */ /* 0x000fea0003c3ffff */
        .weak           $__internal_2_$__cuda_sm10x_tcgen05_guardrail_trap_unallocated_columns_being_dealloced
        .type           $__internal_2_$__cuda_sm10x_tcgen05_guardrail_trap_unallocated_columns_being_dealloced,@function
        .size           $__internal_2_$__cuda_sm10x_tcgen05_guardrail_trap_unallocated_columns_being_dealloced,(.L_x_171 - $__internal_2_$__cuda_sm10x_tcgen05_guardrail_trap_unallocated_columns_being_dealloced)
$__internal_2_$__cuda_sm10x_tcgen05_guardrail_trap_unallocated_columns_being_dealloced:
[----:B------:R-:W-:Y:S05]  /*c110*/  BPT.TRAP 0x1 ;  /* 0x000000040000795c */ /* 0x000fea0000300000 */
[----:B------:R-:W-:-:S04]  /*c120*/  HFMA2 R3, -RZ, RZ, 0, 0 ;  /* 0x00000000ff037431 */ /* 0x000fc800000001ff */
[----:B------:R-:W-:Y:S05]  /*c130*/  RET.REL.NODEC R2 `(_ZN7cutlass13device_kernelINS_4gemm6kernel13GemmUniversalIN4cute5tupleIJiiiiEEENS1_10collective13CollectiveMmaINS1_35MainloopSm100TmaUmmaWarpSpecializedILi3ELi2ELi2ENS5_IJNS4_1CILi1EEENSA_ILi2EEESB_EEEEENS5_IJNSA_ILi128EEENSA_ILi256EEESF_EEENS_12float_e5m2_tENS5_IJlSB_lEEESI_SJ_NS4_8TiledMMAINS4_8MMA_AtomIJNS4_10MMA_TraitsINS4_19SM100_MMA_F8F6F4_SSEJSI_SI_fSF_SG_NS4_17integral_constantINS4_4UMMA5MajorELSQ_0EEESR_NSO_INSP_7ScaleInELSS_0EEEST_EEEEEENS4_6LayoutINS5_IJSB_SB_SB_EEENS5_IJNSA_ILi0EEESY_SY_EEEEENS5_IJNS4_10UnderscoreES11_S11_EEEEENS4_23SM90_TMA_LOAD_MULTICASTENS4_14ComposedLayoutINS4_7SwizzleILi3ELi4ELi3EEENS4_18smem_ptr_flag_bitsILi8EEENSW_INS5_IJNSA_ILi8EEESF_EEENS5_IJSF_SB_EEEEEEEvNS4_8identityENS4_13SM90_TMA_LOADES1E_vS1F_EENS_8epilogue10collective18CollectiveEpilogueINS1I_23Sm100TmaWarpSpecializedILi4ELi2ELi64ELb0ELb0EEEJSH_NS5_IJNSW_ISF_SB_EENSW_INSA_ILi64EEESB_EEEEESI_SJ_SI_SJ_NS1I_6fusion15FusionCallbacksIS1M_NS1R_17LinearCombinationISI_fSI_fLNS_15FloatRoundStyleE2EEESH_S1Q_JEEENS4_5SM1004TMEM4LOAD26SM100_TMEM_LOAD_32dp32b64xES1G_NS15_INS16_ILi2ELi4ELi3EEES19_NSW_INS5_IJS1A_S1O_EEENS5_IJS1O_SB_EEEEEEENS4_39AutoVectorizingCopyWithAssumedAlignmentILi128EEENS4_14SM90_TMA_STOREES25_S27_S27_EEEvvEEEEvNT_6ParamsE) ;  /* 0xffffff3c02b07950 */ /* 0x000fea0003c3ffff */
.L_x_170:
[----:B------:R-:W-:-:S00]  /*c140*/  BRA `(.L_x_170) ;  /* 0xfffffffc00fc7947 */ /* 0x000fc0000383ffff */
[----:B------:R-:W-:-:S00]  /*c150*/  NOP ;  /* 0x0000000000007918 */ /* 0x000fc00000000000 */
        /* <DEDUP_REMOVED lines=10> */
.L_x_171:


//--------------------- .nv.global.init           --------------------------
	.section	.nv.global.init,"aw",@progbits
.nv.global.init:
	.type		$str$27,@object
	.size		$str$27,($str$28 - $str$27)
$str$27:
        /*0000*/ 	.byte	0x28, 0x61, 0x64, 0x64, 0x72, 0x65, 0x73, 0x73, 0x20, 0x26, 0x20, 0x6d, 0x61, 0x73, 0x6b, 0x29
        /*0010*/ 	.byte	0x20, 0x3d, 0x3d, 0x20, 0x30, 0x00
	.type		$str$28,@object
	.size		$str$28,($str$26 - $str$28)
$str$28:
        /*0016*/ 	.byte	0x2f, 0x74, 0x6d, 0x70, 0x2f, 0x63, 0x75, 0x74, 0x6c, 0x61, 0x73, 0x73, 0x5f, 0x73, 0x77, 0x65
        /*0026*/ 	.byte	0x65, 0x70, 0x5f, 0x73, 0x72, 0x63, 0x2f, 0x69, 0x6e, 0x63, 0x6c, 0x75, 0x64, 0x65, 0x2f, 0x63
        /*0036*/ 	.byte	0x75, 0x74, 0x65, 0x2f, 0x70, 0x6f, 0x69, 0x6e, 0x74, 0x65, 0x72, 0x5f, 0x66, 0x6c, 0x61, 0x67
        /*0046*/ 	.byte	0x67, 0x65, 0x64, 0x2e, 0x68, 0x70, 0x70, 0x00
	.type		$str$26,@object
	.size		$str$26,($str$25 - $str$26)
$str$26:
        /*004e*/ 	.byte	0x2f, 0x74, 0x6d, 0x70, 0x2f, 0x63, 0x75, 0x74, 0x6c, 0x61, 0x73, 0x73, 0x5f, 0x73, 0x77, 0x65
        /*005e*/ 	.byte	0x65, 0x70, 0x5f, 0x73, 0x72, 0x63, 0x2f, 0x69, 0x6e, 0x63, 0x6c, 0x75, 0x64, 0x65, 0x2f, 0x63
        /*006e*/ 	.byte	0x75, 0x74, 0x65, 0x2f, 0x61, 0x74, 0x6f, 0x6d, 0x2f, 0x63, 0x6f, 0x70, 0x79, 0x5f, 0x74, 0x72
        /*007e*/ 	.byte	0x61, 0x69, 0x74, 0x73, 0x5f, 0x73, 0x6d, 0x31, 0x30, 0x30, 0x2e, 0x68, 0x70, 0x70, 0x00
	.type		$str$25,@object
	.size		$str$25,(__unnamed_1 - $str$25)
$str$25:
        /*008d*/ 	.byte	0x28, 0x28, 0x75, 0x69, 0x6e, 0x74, 0x33, 0x32, 0x5f, 0x74, 0x28, 0x74, 0x68, 0x72, 0x65, 0x61
        /*009d*/ 	.byte	0x64, 0x49, 0x64, 0x78, 0x2e, 0x78, 0x29, 0x20, 0x2f, 0x20, 0x33, 0x32, 0x29, 0x20, 0x25, 0x20
        /*00ad*/ 	.byte	0x34, 0x29, 0x20, 0x3d, 0x3d, 0x20, 0x28, 0x28, 0x28, 0x74, 0x6d, 0x65, 0x6d, 0x5f, 0x61, 0x64
        /*00bd*/ 	.byte	0x64, 0x72, 0x20, 0x3e, 0x3e, 0x20, 0x31, 0x36, 0x29, 0x20, 0x2f, 0x20, 0x33, 0x32, 0x29, 0x20
        /*00cd*/ 	.byte	0x25, 0x20, 0x34, 0x29, 0x00
	.type		__unnamed_1,@object
	.size		__unnamed_1,(__unnamed_2 - __unnamed_1)
__unnamed_1:
        /*00d2*/ 	.byte	0x61, 0x75, 0x74, 0x6f, 0x20, 0x63, 0x75, 0x74, 0x65, 0x3a, 0x3a, 0x61, 0x73, 0x5f, 0x70, 0x6f
        /* <DEDUP_REMOVED lines=24> */
        /*0262*/ 	.byte	0x43, 0x3c, 0x38, 0x31, 0x39, 0x32, 0x3e, 0x3e, 0x3e, 0x3e, 0x5d, 0x00
	.type		__unnamed_2,@object
	.size		__unnamed_2,(__unnamed_3 - __unnamed_2)
__unnamed_2:
        /* <DEDUP_REMOVED lines=26> */
	.type		__unnamed_3,@object
	.size		__unnamed_3,(.L_3 - __unnamed_3)
__unnamed_3:
        /* <DEDUP_REMOVED lines=42> */
        /*06aa*/ 	.byte	0x3e, 0x3e, 0x3e, 0x3e, 0x5d, 0x00
.L_3:


//--------------------- .nv.shared._ZN7cutlass13device_kernelINS_4gemm6kernel13GemmUniversalIN4cute5tupleIJiiiiEEENS1_10collective13CollectiveMmaINS1_35MainloopSm100TmaUmmaWarpSpecializedILi3ELi2ELi2ENS5_IJNS4_1CILi1EEENSA_ILi2EEESB_EEEEENS5_IJNSA_ILi128EEENSA_ILi256EEESF_EEENS_12float_e5m2_tENS5_IJlSB_lEEESI_SJ_NS4_8TiledMMAINS4_8MMA_AtomIJNS4_10MMA_TraitsINS4_19SM100_MMA_F8F6F4_SSEJSI_SI_fSF_SG_NS4_17integral_constantINS4_4UMMA5MajorELSQ_0EEESR_NSO_INSP_7ScaleInELSS_0EEEST_EEEEEENS4_6LayoutINS5_IJSB_SB_SB_EEENS5_IJNSA_ILi0EEESY_SY_EEEEENS5_IJNS4_10UnderscoreES11_S11_EEEEENS4_23SM90_TMA_LOAD_MULTICASTENS4_14ComposedLayoutINS4_7SwizzleILi3ELi4ELi3EEENS4_18smem_ptr_flag_bitsILi8EEENSW_INS5_IJNSA_ILi8EEESF_EEENS5_IJSF_SB_EEEEEEEvNS4_8identityENS4_13SM90_TMA_LOADES1E_vS1F_EENS_8epilogue10collective18CollectiveEpilogueINS1I_23Sm100TmaWarpSpecializedILi4ELi2ELi64ELb0ELb0EEEJSH_NS5_IJNSW_ISF_SB_EENSW_INSA_ILi64EEESB_EEEEESI_SJ_SI_SJ_NS1I_6fusion15FusionCallbacksIS1M_NS1R_17LinearCombinationISI_fSI_fLNS_15FloatRoundStyleE2EEESH_S1Q_JEEENS4_5SM1004TMEM4LOAD26SM100_TMEM_LOAD_32dp32b64xES1G_NS15_INS16_ILi2ELi4ELi3EEES19_NSW_INS5_IJS1A_S1O_EEENS5_IJS1O_SB_EEEEEEENS4_39AutoVectorizingCopyWithAssumedAlignmentILi128EEENS4_14SM90_TMA_STOREES25_S27_S27_EEEvvEEEEvNT_6ParamsE --------------------------
	.section	.nv.shared._ZN7cutlass13device_kernelINS_4gemm6kernel13GemmUniversalIN4cute5tupleIJiiiiEEENS1_10collective13CollectiveMmaINS1_35MainloopSm100TmaUmmaWarpSpecializedILi3ELi2ELi2ENS5_IJNS4_1CILi1EEENSA_ILi2EEESB_EEEEENS5_IJNSA_ILi128EEENSA_ILi256EEESF_EEENS_12float_e5m2_tENS5_IJlSB_lEEESI_SJ_NS4_8TiledMMAINS4_8MMA_AtomIJNS4_10MMA_TraitsINS4_19SM100_MMA_F8F6F4_SSEJSI_SI_fSF_SG_NS4_17integral_constantINS4_4UMMA5MajorELSQ_0EEESR_NSO_INSP_7ScaleInELSS_0EEEST_EEEEEENS4_6LayoutINS5_IJSB_SB_SB_EEENS5_IJNSA_ILi0EEESY_SY_EEEEENS5_IJNS4_10UnderscoreES11_S11_EEEEENS4_23SM90_TMA_LOAD_MULTICASTENS4_14ComposedLayoutINS4_7SwizzleILi3ELi4ELi3EEENS4_18smem_ptr_flag_bitsILi8EEENSW_INS5_IJNSA_ILi8EEESF_EEENS5_IJSF_SB_EEEEEEEvNS4_8identityENS4_13SM90_TMA_LOADES1E_vS1F_EENS_8epilogue10collective18CollectiveEpilogueINS1I_23Sm100TmaWarpSpecializedILi4ELi2ELi64ELb0ELb0EEEJSH_NS5_IJNSW_ISF_SB_EENSW_INSA_ILi64EEESB_EEEEESI_SJ_SI_SJ_NS1I_6fusion15FusionCallbacksIS1M_NS1R_17LinearCombinationISI_fSI_fLNS_15FloatRoundStyleE2EEESH_S1Q_JEEENS4_5SM1004TMEM4LOAD26SM100_TMEM_LOAD_32dp32b64xES1G_NS15_INS16_ILi2ELi4ELi3EEES19_NSW_INS5_IJS1A_S1O_EEENS5_IJS1O_SB_EEEEEEENS4_39AutoVectorizingCopyWithAssumedAlignmentILi128EEENS4_14SM90_TMA_STOREES25_S27_S27_EEEvvEEEEvNT_6ParamsE,"aw",@nobits
	.sectionflags	@""
	.align	16
	.zero		1024


//--------------------- .nv.shared.reserved.0     --------------------------
	.section	.nv.shared.reserved.0,"aw",@nobits
	.weak		__nv_reservedSMEM_offset_0_alias
	.size		__nv_reservedSMEM_offset_0_alias, 0, 64
	.other		__nv_reservedSMEM_offset_0_alias,@"STO_CUDA_RESERVED_SHARED STV_DEFAULT"
__nv_reservedSMEM_offset_0_alias:
	.zero		0
.nv.shared.reserved.0:
	.zero		64
	.weak		__nv_reservedSMEM_tcgen05_partition
	.type		__nv_reservedSMEM_tcgen05_partition,@object
	.size		__nv_reservedSMEM_tcgen05_partition,(.L_0 - __nv_reservedSMEM_tcgen05_partition)
__nv_reservedSMEM_tcgen05_partition:
	.zero		32
.L_0:


//--------------------- .nv.global                --------------------------
	.section	.nv.global,"aw",@nobits
.nv.global:
	.type		_ZN39_INTERNAL_9a134a3a_4_k_cu_abb62661_82874cute1_E,@object
	.size		_ZN39_INTERNAL_9a134a3a_4_k_cu_abb62661_82874cute1_E,(_ZN39_INTERNAL_9a134a3a_4_k_cu_abb62661_82874cuda3std3__45__cpo6cbeginE - _ZN39_INTERNAL_9a134a3a_4_k_cu_abb62661_82874cute1_E)
_ZN39_INTERNAL_9a134a3a_4_k_cu_abb62661_82874cute1_E:
	.zero		1
	.type		_ZN39_INTERNAL_9a134a3a_4_k_cu_abb62661_82874cuda3std3__45__cpo6cbeginE,@object
	.size		_ZN39_INTERNAL_9a134a3a_4_k_cu_abb62661_82874cuda3std3__45__cpo6cbeginE,(_ZN39_INTERNAL_9a134a3a_4_k_cu_abb62661_82874cuda3std3__48in_placeE - _ZN39_INTERNAL_9a134a3a_4_k_cu_abb62661_82874cuda3std3__45__cpo6cbeginE)
_ZN39_INTERNAL_9a134a3a_4_k_cu_abb62661_82874cuda3std3__45__cpo6cbeginE:
	.zero		1
	.type		_ZN39_INTERNAL_9a134a3a_4_k_cu_abb62661_82874cuda3std3__48in_placeE,@object
	.size		_ZN39_INTERNAL_9a134a3a_4_k_cu_abb62661_82874cuda3std3__48in_placeE,(_ZN39_INTERNAL_9a134a3a_4_k_cu_abb62661_82874cuda3std6ranges3__45__cpo9iter_moveE - _ZN39_INTERNAL_9a134a3a_4_k_cu_abb62661_82874cuda3std3__48in_placeE)
_ZN39_INTERNAL_9a134a3a_4_k_cu_abb62661_82874cuda3std3__48in_placeE:
	.zero		1
	.type		_ZN39_INTERNAL_9a134a3a_4_k_cu_abb62661_82874cuda3std6ranges3__45__cpo9iter_moveE,@object
	.size		_ZN39_INTERNAL_9a134a3a_4_k_cu_abb62661_82874cuda3std6ranges3__45__cpo9iter_moveE,(_ZN39_INTERNAL_9a134a3a_4_k_cu_abb62661_82874cuda3std3__45__cpo5beginE - _ZN39_INTERNAL_9a134a3a_4_k_cu_abb62661_82874cuda3std6ranges3__45__cpo9iter_moveE)
_ZN39_INTERNAL_9a134a3a_4_k_cu_abb62661_82874cuda3std6ranges3__45__cpo9iter_moveE:
	.zero		1
	.type		_ZN39_INTERNAL_9a134a3a_4_k_cu_abb62661_82874cuda3std3__45__cpo5beginE,@object
	.size		_ZN39_INTERNAL_9a134a3a_4_k_cu_abb62661_82874cuda3std3__45__cpo5beginE,(_ZN39_INTERNAL_9a134a3a_4_k_cu_abb62661_82874cuda3std3__441_GLOBAL__N__9a134a3a_4_k_cu_abb62661_82876ignoreE - _ZN39_INTERNAL_9a134a3a_4_k_cu_abb62661_82874cuda3std3__45__cpo5beginE)
_ZN39_INTERNAL_9a134a3a_4_k_cu_abb62661_82874cuda3std3__45__cpo5beginE:
	.zero		1
	.type		_ZN39_INTERNAL_9a134a3a_4_k_cu_abb62661_82874cuda3std3__441_GLOBAL__N__9a134a3a_4_k_cu_abb62661_82876ignoreE,@object
	.size		_ZN39_INTERNAL_9a134a3a_4_k_cu_abb62661_82874cuda3std3__441_GLOBAL__N__9a134a3a_4_k_cu_abb62661_82876ignoreE,(_ZN39_INTERNAL_9a134a3a_4_k_cu_abb62661_82874cute7productE - _ZN39_INTERNAL_9a134a3a_4_k_cu_abb62661_82874cuda3std3__441_GLOBAL__N__9a134a3a_4_k_cu_abb62661_82876ignoreE)
_ZN39_INTERNAL_9a134a3a_4_k_cu_abb62661_82874cuda3std3__441_GLOBAL__N__9a134a3a_4_k_cu_abb62661_82876ignoreE:
	.zero		1
	.type		_ZN39_INTERNAL_9a134a3a_4_k_cu_abb62661_82874cute7productE,@object
	.size		_ZN39_INTERNAL_9a134a3a_4_k_cu_abb62661_82874cute7productE,(_ZN39_INTERNAL_9a134a3a_4_k_cu_abb62661_82874cuda3std3__45__cpo3endE - _ZN39_INTERNAL_9a134a3a_4_k_cu_abb62661_82874cute7productE)
_ZN39_INTERNAL_9a134a3a_4_k_cu_abb62661_82874cute7productE:
	.zero		1
	.type		_ZN39_INTERNAL_9a134a3a_4_k_cu_abb62661_82874cuda3std3__45__cpo3endE,@object
	.size		_ZN39_INTERNAL_9a134a3a_4_k_cu_abb62661_82874cuda3std3__45__cpo3endE,(_ZN39_INTERNAL_9a134a3a_4_k_cu_abb62661_82874cuda3std3__419piecewise_constructE - _ZN39_INTERNAL_9a134a3a_4_k_cu_abb62661_82874cuda3std3__45__cpo3endE)
_ZN39_INTERNAL_9a134a3a_4_k_cu_abb62661_82874cuda3std3__45__cpo3endE:
	.zero		1
	.type		_ZN39_INTERNAL_9a134a3a_4_k_cu_abb62661_82874cuda3std3__419piecewise_constructE,@object
	.size		_ZN39_INTERNAL_9a134a3a_4_k_cu_abb62661_82874cuda3std3__419piecewise_constructE,(_ZN39_INTERNAL_9a134a3a_4_k_cu_abb62661_82874cuda3std3__45__cpo4cendE - _ZN39_INTERNAL_9a134a3a_4_k_cu_abb62661_82874cuda3std3__419piecewise_constructE)
_ZN39_INTERNAL_9a134a3a_4_k_cu_abb62661_82874cuda3std3__419piecewise_constructE:
	.zero		1
	.type		_ZN39_INTERNAL_9a134a3a_4_k_cu_abb62661_82874cuda3std3__45__cpo4cendE,@object
	.size		_ZN39_INTERNAL_9a134a3a_4_k_cu_abb62661_82874cuda3std3__45__cpo4cendE,(_ZN39_INTERNAL_9a134a3a_4_k_cu_abb62661_82874cuda3std6ranges3__45__cpo4swapE - _ZN39_INTERNAL_9a134a3a_4_k_cu_abb62661_82874cuda3std3__45__cpo4cendE)
_ZN39_INTERNAL_9a134a3a_4_k_cu_abb62661_82874cuda3std3__45__cpo4cendE:
	.zero		1
	.type		_ZN39_INTERNAL_9a134a3a_4_k_cu_abb62661_82874cuda3std6ranges3__45__cpo4swapE,@object
	.size		_ZN39_INTERNAL_9a134a3a_4_k_cu_abb62661_82874cuda3std6ranges3__45__cpo4swapE,(.L_11 - _ZN39_INTERNAL_9a134a3a_4_k_cu_abb62661_82874cuda3std6ranges3__45__cpo4swapE)
_ZN39_INTERNAL_9a134a3a_4_k_cu_abb62661_82874cuda3std6ranges3__45__cpo4swapE:
	.zero		1
.L_11:


//--------------------- .nv.constant0._ZN7cutlass13device_kernelINS_4gemm6kernel13GemmUniversalIN4cute5tupleIJiiiiEEENS1_10collective13CollectiveMmaINS1_35MainloopSm100TmaUmmaWarpSpecializedILi3ELi2ELi2ENS5_IJNS4_1CILi1EEENSA_ILi2EEESB_EEEEENS5_IJNSA_ILi128EEENSA_ILi256EEESF_EEENS_12float_e5m2_tENS5_IJlSB_lEEESI_SJ_NS4_8TiledMMAINS4_8MMA_AtomIJNS4_10MMA_TraitsINS4_19SM100_MMA_F8F6F4_SSEJSI_SI_fSF_SG_NS4_17integral_constantINS4_4UMMA5MajorELSQ_0EEESR_NSO_INSP_7ScaleInELSS_0EEEST_EEEEEENS4_6LayoutINS5_IJSB_SB_SB_EEENS5_IJNSA_ILi0EEESY_SY_EEEEENS5_IJNS4_10UnderscoreES11_S11_EEEEENS4_23SM90_TMA_LOAD_MULTICASTENS4_14ComposedLayoutINS4_7SwizzleILi3ELi4ELi3EEENS4_18smem_ptr_flag_bitsILi8EEENSW_INS5_IJNSA_ILi8EEESF_EEENS5_IJSF_SB_EEEEEEEvNS4_8identityENS4_13SM90_TMA_LOADES1E_vS1F_EENS_8epilogue10collective18CollectiveEpilogueINS1I_23Sm100TmaWarpSpecializedILi4ELi2ELi64ELb0ELb0EEEJSH_NS5_IJNSW_ISF_SB_EENSW_INSA_ILi64EEESB_EEEEESI_SJ_SI_SJ_NS1I_6fusion15FusionCallbacksIS1M_NS1R_17LinearCombinationISI_fSI_fLNS_15FloatRoundStyleE2EEESH_S1Q_JEEENS4_5SM1004TMEM4LOAD26SM100_TMEM_LOAD_32dp32b64xES1G_NS15_INS16_ILi2ELi4ELi3EEES19_NSW_INS5_IJS1A_S1O_EEENS5_IJS1O_SB_EEEEEEENS4_39AutoVectorizingCopyWithAssumedAlignmentILi128EEENS4_14SM90_TMA_STOREES25_S27_S27_EEEvvEEEEvNT_6ParamsE --------------------------
	.section	.nv.constant0._ZN7cutlass13device_kernelINS_4gemm6kernel13GemmUniversalIN4cute5tupleIJiiiiEEENS1_10collective13CollectiveMmaINS1_35MainloopSm100TmaUmmaWarpSpecializedILi3ELi2ELi2ENS5_IJNS4_1CILi1EEENSA_ILi2EEESB_EEEEENS5_IJNSA_ILi128EEENSA_ILi256EEESF_EEENS_12float_e5m2_tENS5_IJlSB_lEEESI_SJ_NS4_8TiledMMAINS4_8MMA_AtomIJNS4_10MMA_TraitsINS4_19SM100_MMA_F8F6F4_SSEJSI_SI_fSF_SG_NS4_17integral_constantINS4_4UMMA5MajorELSQ_0EEESR_NSO_INSP_7ScaleInELSS_0EEEST_EEEEEENS4_6LayoutINS5_IJSB_SB_SB_EEENS5_IJNSA_ILi0EEESY_SY_EEEEENS5_IJNS4_10UnderscoreES11_S11_EEEEENS4_23SM90_TMA_LOAD_MULTICASTENS4_14ComposedLayoutINS4_7SwizzleILi3ELi4ELi3EEENS4_18smem_ptr_flag_bitsILi8EEENSW_INS5_IJNSA_ILi8EEESF_EEENS5_IJSF_SB_EEEEEEEvNS4_8identityENS4_13SM90_TMA_LOADES1E_vS1F_EENS_8epilogue10collective18CollectiveEpilogueINS1I_23Sm100TmaWarpSpecializedILi4ELi2ELi64ELb0ELb0EEEJSH_NS5_IJNSW_ISF_SB_EENSW_INSA_ILi64EEESB_EEEEESI_SJ_SI_SJ_NS1I_6fusion15FusionCallbacksIS1M_NS1R_17LinearCombinationISI_fSI_fLNS_15FloatRoundStyleE2EEESH_S1Q_JEEENS4_5SM1004TMEM4LOAD26SM100_TMEM_LOAD_32dp32b64xES1G_NS15_INS16_ILi2ELi4ELi3EEES19_NSW_INS5_IJS1A_S1O_EEENS5_IJS1O_SB_EEEEEEENS4_39AutoVectorizingCopyWithAssumedAlignmentILi128EEENS4_14SM90_TMA_STOREES25_S27_S27_EEEvvEEEEvNT_6ParamsE,"a",@progbits
	.sectionflags	@""
	.align	4
.nv.constant0._ZN7cutlass13device_kernelINS_4gemm6kernel13GemmUniversalIN4cute5tupleIJiiiiEEENS1_10collective13CollectiveMmaINS1_35MainloopSm100TmaUmmaWarpSpecializedILi3ELi2ELi2ENS5_IJNS4_1CILi1EEENSA_ILi2EEESB_EEEEENS5_IJNSA_ILi128EEENSA_ILi256EEESF_EEENS_12float_e5m2_tENS5_IJlSB_lEEESI_SJ_NS4_8TiledMMAINS4_8MMA_AtomIJNS4_10MMA_TraitsINS4_19SM100_MMA_F8F6F4_SSEJSI_SI_fSF_SG_NS4_17integral_constantINS4_4UMMA5MajorELSQ_0EEESR_NSO_INSP_7ScaleInELSS_0EEEST_EEEEEENS4_6LayoutINS5_IJSB_SB_SB_EEENS5_IJNSA_ILi0EEESY_SY_EEEEENS5_IJNS4_10UnderscoreES11_S11_EEEEENS4_23SM90_TMA_LOAD_MULTICASTENS4_14ComposedLayoutINS4_7SwizzleILi3ELi4ELi3EEENS4_18smem_ptr_flag_bitsILi8EEENSW_INS5_IJNSA_ILi8EEESF_EEENS5_IJSF_SB_EEEEEEEvNS4_8identityENS4_13SM90_TMA_LOADES1E_vS1F_EENS_8epilogue10collective18CollectiveEpilogueINS1I_23Sm100TmaWarpSpecializedILi4ELi2ELi64ELb0ELb0EEEJSH_NS5_IJNSW_ISF_SB_EENSW_INSA_ILi64EEESB_EEEEESI_SJ_SI_SJ_NS1I_6fusion15FusionCallbacksIS1M_NS1R_17LinearCombinationISI_fSI_fLNS_15FloatRoundStyleE2EEESH_S1Q_JEEENS4_5SM1004TMEM4LOAD26SM100_TMEM_LOAD_32dp32b64xES1G_NS15_INS16_ILi2ELi4ELi3EEES19_NSW_INS5_IJS1A_S1O_EEENS5_IJS1O_SB_EEEEEEENS4_39AutoVectorizingCopyWithAssumedAlignmentILi128EEENS4_14SM90_TMA_STOREES25_S27_S27_EEEvvEEEEvNT_6ParamsE:
	.zero		2944


//--------------------- SYMBOLS --------------------------

	.type		.nv.reservedSmem.offset0,@object
	.size		.nv.reservedSmem.offset0,0x4
	.type		.nv.reservedSmem.cap,@object
	.size		.nv.reservedSmem.cap,0x4
	.type		__assertfail,@function
